//
// Generated by NVIDIA NVVM Compiler
//
// Compiler Build ID: CL-36424714
// Cuda compilation tools, release 13.0, V13.0.88
// Based on NVVM 20.0.0
//

.version 9.0
.target sm_100
.address_size 64

	// .globl	_Z19cuda_ricker_waveletPfffi
.func  (.param .b64 func_retval0) __internal_accurate_pow
(
	.param .b64 __internal_accurate_pow_param_0
)
;
.global .align 4 .u32 vint;
.const .align 4 .b8 stencil[20] = {228, 56, 54, 192, 205, 204, 204, 63, 205, 204, 76, 190, 1, 13, 208, 60, 161, 14, 234, 186};
// _ZZ14cuda_step_fd3dPfS_S_fffiiiE4tile has been demoted

.visible .entry _Z19cuda_ricker_waveletPfffi(
	.param .u64 .ptr .align 1 _Z19cuda_ricker_waveletPfffi_param_0,
	.param .f32 _Z19cuda_ricker_waveletPfffi_param_1,
	.param .f32 _Z19cuda_ricker_waveletPfffi_param_2,
	.param .u32 _Z19cuda_ricker_waveletPfffi_param_3
)
{
	.reg .pred 	%p<2>;
	.reg .b32 	%r<8>;
	.reg .b32 	%f<22>;
	.reg .b64 	%rd<5>;
	.reg .b64 	%fd<14>;

	ld.param.u64 	%rd1, [_Z19cuda_ricker_waveletPfffi_param_0];
	ld.param.f32 	%f1, [_Z19cuda_ricker_waveletPfffi_param_1];
	ld.param.f32 	%f2, [_Z19cuda_ricker_waveletPfffi_param_2];
	ld.param.u32 	%r2, [_Z19cuda_ricker_waveletPfffi_param_3];
	mov.u32 	%r3, %tid.x;
	mov.u32 	%r4, %ntid.x;
	mov.u32 	%r5, %ctaid.x;
	mad.lo.s32 	%r1, %r4, %r5, %r3;
	setp.ge.s32 	%p1, %r1, %r2;
	@%p1 bra 	$L__BB0_2;
	cvta.to.global.u64 	%rd2, %rd1;
	cvt.f64.f32 	%fd1, %f1;
	mul.f64 	%fd2, %fd1, 0d400921FB542FE938;
	cvt.rn.f32.s32 	%f3, %r1;
	mul.f32 	%f4, %f2, %f3;
	cvt.f64.f32 	%fd3, %f4;
	rcp.rn.f64 	%fd4, %fd1;
	sub.f64 	%fd5, %fd3, %fd4;
	cvt.rn.f32.f64 	%f5, %fd5;
	abs.f32 	%f6, %f5;
	cvt.f64.f32 	%fd6, %f6;
	mul.f64 	%fd7, %fd2, %fd6;
	cvt.rn.f32.f64 	%f7, %fd7;
	mul.f32 	%f8, %f7, %f7;
	cvt.f64.f32 	%fd8, %f8;
	add.f64 	%fd9, %fd8, %fd8;
	mov.f64 	%fd10, 0d3FF0000000000000;
	sub.f64 	%fd11, %fd10, %fd9;
	fma.rn.f32 	%f9, %f8, 0fBBBB989D, 0f3F000000;
	cvt.sat.f32.f32 	%f10, %f9;
	mov.f32 	%f11, 0f4B400001;
	mov.f32 	%f12, 0f437C0000;
	fma.rm.f32 	%f13, %f10, %f12, %f11;
	add.f32 	%f14, %f13, 0fCB40007F;
	neg.f32 	%f15, %f14;
	fma.rn.f32 	%f16, %f8, 0fBFB8AA3B, %f15;
	fma.rn.f32 	%f17, %f8, 0fB2A57060, %f16;
	mov.b32 	%r6, %f13;
	shl.b32 	%r7, %r6, 23;
	mov.b32 	%f18, %r7;
	ex2.approx.ftz.f32 	%f19, %f17;
	mul.f32 	%f20, %f19, %f18;
	cvt.f64.f32 	%fd12, %f20;
	mul.f64 	%fd13, %fd11, %fd12;
	cvt.rn.f32.f64 	%f21, %fd13;
	mul.wide.s32 	%rd3, %r1, 4;
	add.s64 	%rd4, %rd2, %rd3;
	st.global.f32 	[%rd4], %f21;
$L__BB0_2:
	ret;

}
	// .globl	_Z10cuda_set_sPiiiiiiiiiii
.visible .entry _Z10cuda_set_sPiiiiiiiiiii(
	.param .u64 .ptr .align 1 _Z10cuda_set_sPiiiiiiiiiii_param_0,
	.param .u32 _Z10cuda_set_sPiiiiiiiiiii_param_1,
	.param .u32 _Z10cuda_set_sPiiiiiiiiiii_param_2,
	.param .u32 _Z10cuda_set_sPiiiiiiiiiii_param_3,
	.param .u32 _Z10cuda_set_sPiiiiiiiiiii_param_4,
	.param .u32 _Z10cuda_set_sPiiiiiiiiiii_param_5,
	.param .u32 _Z10cuda_set_sPiiiiiiiiiii_param_6,
	.param .u32 _Z10cuda_set_sPiiiiiiiiiii_param_7,
	.param .u32 _Z10cuda_set_sPiiiiiiiiiii_param_8,
	.param .u32 _Z10cuda_set_sPiiiiiiiiiii_param_9,
	.param .u32 _Z10cuda_set_sPiiiiiiiiiii_param_10
)
{
	.reg .pred 	%p<2>;
	.reg .b32 	%r<24>;
	.reg .b64 	%rd<5>;

	ld.param.u64 	%rd1, [_Z10cuda_set_sPiiiiiiiiiii_param_0];
	ld.param.u32 	%r2, [_Z10cuda_set_sPiiiiiiiiiii_param_1];
	ld.param.u32 	%r3, [_Z10cuda_set_sPiiiiiiiiiii_param_2];
	ld.param.u32 	%r4, [_Z10cuda_set_sPiiiiiiiiiii_param_3];
	ld.param.u32 	%r5, [_Z10cuda_set_sPiiiiiiiiiii_param_4];
	ld.param.u32 	%r6, [_Z10cuda_set_sPiiiiiiiiiii_param_5];
	ld.param.u32 	%r7, [_Z10cuda_set_sPiiiiiiiiiii_param_6];
	ld.param.u32 	%r10, [_Z10cuda_set_sPiiiiiiiiiii_param_7];
	ld.param.u32 	%r8, [_Z10cuda_set_sPiiiiiiiiiii_param_8];
	ld.param.u32 	%r9, [_Z10cuda_set_sPiiiiiiiiiii_param_9];
	mov.u32 	%r11, %tid.x;
	mov.u32 	%r12, %ntid.x;
	mov.u32 	%r13, %ctaid.x;
	mad.lo.s32 	%r1, %r12, %r13, %r11;
	setp.ge.s32 	%p1, %r1, %r10;
	@%p1 bra 	$L__BB1_2;
	cvta.to.global.u64 	%rd2, %rd1;
	add.s32 	%r14, %r9, 108;
	add.s32 	%r15, %r8, 108;
	mad.lo.s32 	%r16, %r6, %r1, %r3;
	mad.lo.s32 	%r17, %r7, %r1, %r4;
	add.s32 	%r18, %r17, 54;
	mad.lo.s32 	%r19, %r14, %r18, %r16;
	add.s32 	%r20, %r19, 54;
	mad.lo.s32 	%r21, %r5, %r1, %r2;
	mad.lo.s32 	%r22, %r20, %r15, %r21;
	add.s32 	%r23, %r22, 54;
	mul.wide.s32 	%rd3, %r1, 4;
	add.s64 	%rd4, %rd2, %rd3;
	st.global.u32 	[%rd4], %r23;
$L__BB1_2:
	ret;

}
	// .globl	_Z10cuda_set_gPiiiii
.visible .entry _Z10cuda_set_gPiiiii(
	.param .u64 .ptr .align 1 _Z10cuda_set_gPiiiii_param_0,
	.param .u32 _Z10cuda_set_gPiiiii_param_1,
	.param .u32 _Z10cuda_set_gPiiiii_param_2,
	.param .u32 _Z10cuda_set_gPiiiii_param_3,
	.param .u32 _Z10cuda_set_gPiiiii_param_4
)
{
	.reg .pred 	%p<2>;
	.reg .b32 	%r<17>;
	.reg .b64 	%rd<5>;

	ld.param.u64 	%rd1, [_Z10cuda_set_gPiiiii_param_0];
	ld.param.u32 	%r4, [_Z10cuda_set_gPiiiii_param_1];
	ld.param.u32 	%r2, [_Z10cuda_set_gPiiiii_param_2];
	ld.param.u32 	%r3, [_Z10cuda_set_gPiiiii_param_3];
	mov.u32 	%r5, %tid.x;
	mov.u32 	%r6, %ntid.x;
	mov.u32 	%r7, %ctaid.x;
	mad.lo.s32 	%r1, %r6, %r7, %r5;
	setp.ge.s32 	%p1, %r1, %r4;
	@%p1 bra 	$L__BB2_2;
	cvta.to.global.u64 	%rd2, %rd1;
	add.s32 	%r8, %r3, 108;
	add.s32 	%r9, %r2, 108;
	div.s32 	%r10, %r1, %r3;
	mul.lo.s32 	%r11, %r10, %r3;
	sub.s32 	%r12, %r1, %r11;
	add.s32 	%r13, %r10, 54;
	mad.lo.s32 	%r14, %r13, %r8, %r12;
	add.s32 	%r15, %r14, 54;
	mad.lo.s32 	%r16, %r15, %r9, 54;
	mul.wide.s32 	%rd3, %r1, 4;
	add.s64 	%rd4, %rd2, %rd3;
	st.global.u32 	[%rd4], %r16;
$L__BB2_2:
	ret;

}
	// .globl	_Z17cuda_trans_xy2txyPfS_iii
.visible .entry _Z17cuda_trans_xy2txyPfS_iii(
	.param .u64 .ptr .align 1 _Z17cuda_trans_xy2txyPfS_iii_param_0,
	.param .u64 .ptr .align 1 _Z17cuda_trans_xy2txyPfS_iii_param_1,
	.param .u32 _Z17cuda_trans_xy2txyPfS_iii_param_2,
	.param .u32 _Z17cuda_trans_xy2txyPfS_iii_param_3,
	.param .u32 _Z17cuda_trans_xy2txyPfS_iii_param_4
)
{
	.reg .pred 	%p<2>;
	.reg .b32 	%r<9>;
	.reg .b32 	%f<4>;
	.reg .b64 	%rd<9>;

	ld.param.u64 	%rd1, [_Z17cuda_trans_xy2txyPfS_iii_param_0];
	ld.param.u64 	%rd2, [_Z17cuda_trans_xy2txyPfS_iii_param_1];
	ld.param.u32 	%r2, [_Z17cuda_trans_xy2txyPfS_iii_param_2];
	ld.param.u32 	%r3, [_Z17cuda_trans_xy2txyPfS_iii_param_3];
	ld.param.u32 	%r4, [_Z17cuda_trans_xy2txyPfS_iii_param_4];
	mov.u32 	%r5, %tid.x;
	mov.u32 	%r6, %ntid.x;
	mov.u32 	%r7, %ctaid.x;
	mad.lo.s32 	%r1, %r6, %r7, %r5;
	setp.ge.s32 	%p1, %r1, %r4;
	@%p1 bra 	$L__BB3_2;
	cvta.to.global.u64 	%rd3, %rd1;
	cvta.to.global.u64 	%rd4, %rd2;
	mul.wide.s32 	%rd5, %r1, 4;
	add.s64 	%rd6, %rd3, %rd5;
	ld.global.f32 	%f1, [%rd6];
	mad.lo.s32 	%r8, %r3, %r1, %r2;
	mul.wide.s32 	%rd7, %r8, 4;
	add.s64 	%rd8, %rd4, %rd7;
	ld.global.f32 	%f2, [%rd8];
	add.f32 	%f3, %f1, %f2;
	st.global.f32 	[%rd8], %f3;
$L__BB3_2:
	ret;

}
	// .globl	_Z15mute_directwaveiiifffffiiiiiifPfii
.visible .entry _Z15mute_directwaveiiifffffiiiiiifPfii(
	.param .u32 _Z15mute_directwaveiiifffffiiiiiifPfii_param_0,
	.param .u32 _Z15mute_directwaveiiifffffiiiiiifPfii_param_1,
	.param .u32 _Z15mute_directwaveiiifffffiiiiiifPfii_param_2,
	.param .f32 _Z15mute_directwaveiiifffffiiiiiifPfii_param_3,
	.param .f32 _Z15mute_directwaveiiifffffiiiiiifPfii_param_4,
	.param .f32 _Z15mute_directwaveiiifffffiiiiiifPfii_param_5,
	.param .f32 _Z15mute_directwaveiiifffffiiiiiifPfii_param_6,
	.param .f32 _Z15mute_directwaveiiifffffiiiiiifPfii_param_7,
	.param .u32 _Z15mute_directwaveiiifffffiiiiiifPfii_param_8,
	.param .u32 _Z15mute_directwaveiiifffffiiiiiifPfii_param_9,
	.param .u32 _Z15mute_directwaveiiifffffiiiiiifPfii_param_10,
	.param .u32 _Z15mute_directwaveiiifffffiiiiiifPfii_param_11,
	.param .u32 _Z15mute_directwaveiiifffffiiiiiifPfii_param_12,
	.param .u32 _Z15mute_directwaveiiifffffiiiiiifPfii_param_13,
	.param .f32 _Z15mute_directwaveiiifffffiiiiiifPfii_param_14,
	.param .u64 .ptr .align 1 _Z15mute_directwaveiiifffffiiiiiifPfii_param_15,
	.param .u32 _Z15mute_directwaveiiifffffiiiiiifPfii_param_16,
	.param .u32 _Z15mute_directwaveiiifffffiiiiiifPfii_param_17
)
{
	.reg .pred 	%p<42>;
	.reg .b32 	%r<87>;
	.reg .b32 	%f<19>;
	.reg .b64 	%rd<5>;
	.reg .b64 	%fd<55>;

	ld.param.u32 	%r21, [_Z15mute_directwaveiiifffffiiiiiifPfii_param_2];
	ld.param.f32 	%f4, [_Z15mute_directwaveiiifffffiiiiiifPfii_param_3];
	ld.param.f32 	%f5, [_Z15mute_directwaveiiifffffiiiiiifPfii_param_4];
	ld.param.f32 	%f6, [_Z15mute_directwaveiiifffffiiiiiifPfii_param_5];
	ld.param.f32 	%f8, [_Z15mute_directwaveiiifffffiiiiiifPfii_param_7];
	ld.param.u32 	%r22, [_Z15mute_directwaveiiifffffiiiiiifPfii_param_8];
	ld.param.u32 	%r26, [_Z15mute_directwaveiiifffffiiiiiifPfii_param_12];
	ld.param.u32 	%r27, [_Z15mute_directwaveiiifffffiiiiiifPfii_param_13];
	ld.param.f32 	%f9, [_Z15mute_directwaveiiifffffiiiiiifPfii_param_14];
	ld.param.u64 	%rd2, [_Z15mute_directwaveiiifffffiiiiiifPfii_param_15];
	ld.param.u32 	%r28, [_Z15mute_directwaveiiifffffiiiiiifPfii_param_16];
	ld.param.u32 	%r29, [_Z15mute_directwaveiiifffffiiiiiifPfii_param_17];
	mov.u32 	%r30, %ctaid.x;
	mov.u32 	%r31, %ntid.x;
	mov.u32 	%r32, %tid.x;
	mad.lo.s32 	%r1, %r30, %r31, %r32;
	mov.u32 	%r33, %ctaid.y;
	mov.u32 	%r34, %ntid.y;
	mov.u32 	%r35, %tid.y;
	mad.lo.s32 	%r2, %r33, %r34, %r35;
	setp.lt.s32 	%p3, %r21, 1;
	@%p3 bra 	$L__BB4_16;
	ld.param.u32 	%r78, [_Z15mute_directwaveiiifffffiiiiiifPfii_param_0];
	mad.lo.s32 	%r37, %r2, %r78, %r1;
	mul.lo.s32 	%r84, %r37, %r21;
	cvt.rn.f32.s32 	%f10, %r26;
	mul.f32 	%f1, %f8, %f10;
	mov.f64 	%fd17, 0d4000000000000000;
	{
	.reg .b32 %temp; 
	mov.b64 	{%temp, %r4}, %fd17;
	}
	and.b32  	%r5, %r4, 2146435072;
	setp.eq.s32 	%p4, %r5, 1062207488;
	setp.lt.s32 	%p6, %r4, 0;
	selp.b32 	%r6, 0, 2146435072, %p6;
	and.b32  	%r38, %r4, 2147483647;
	setp.ne.s32 	%p7, %r38, 1071644672;
	and.pred  	%p8, %p4, %p7;
	or.b32  	%r7, %r6, -2147483648;
	cvt.f64.f32 	%fd18, %f1;
	{
	.reg .b32 %temp; 
	mov.b64 	{%temp, %r39}, %fd18;
	}
	abs.f64 	%fd1, %fd18;
	setp.lt.s32 	%p10, %r39, 0;
	and.pred  	%p1, %p10, %p4;
	selp.b32 	%r40, %r39, 0, %p4;
	or.b32  	%r41, %r40, 2146435072;
	selp.b32 	%r42, %r41, %r40, %p6;
	mov.b32 	%r86, 0;
	mov.b64 	%fd2, {%r86, %r42};
	add.f64 	%fd19, %fd18, 0d4000000000000000;
	{
	.reg .b32 %temp; 
	mov.b64 	{%temp, %r43}, %fd19;
	}
	and.b32  	%r8, %r43, 2146435072;
	selp.b32 	%r44, %r7, %r6, %p8;
	selp.b32 	%r45, %r44, %r6, %p10;
	mov.b64 	%fd3, {%r86, %r45};
	mul.f32 	%f11, %f4, %f5;
	cvt.f64.f32 	%fd20, %f11;
	div.rn.f64 	%fd21, %fd17, %fd20;
	cvt.rzi.s32.f64 	%r46, %fd21;
	add.s32 	%r9, %r28, %r46;
	neg.s32 	%r85, %r21;
	cvta.to.global.u64 	%rd1, %rd2;
$L__BB4_2:
	ld.param.u32 	%r80, [_Z15mute_directwaveiiifffffiiiiiifPfii_param_1];
	ld.param.u32 	%r79, [_Z15mute_directwaveiiifffffiiiiiifPfii_param_0];
	setp.ge.s32 	%p11, %r1, %r79;
	setp.ge.s32 	%p12, %r2, %r80;
	or.pred  	%p13, %p11, %p12;
	@%p13 bra 	$L__BB4_15;
	ld.param.u32 	%r83, [_Z15mute_directwaveiiifffffiiiiiifPfii_param_11];
	ld.param.u32 	%r82, [_Z15mute_directwaveiiifffffiiiiiifPfii_param_10];
	ld.param.u32 	%r81, [_Z15mute_directwaveiiifffffiiiiiifPfii_param_9];
	ld.param.f32 	%f18, [_Z15mute_directwaveiiifffffiiiiiifPfii_param_6];
	setp.eq.s32 	%p14, %r5, 1062207488;
	and.b32  	%r47, %r4, 2147483647;
	setp.ne.s32 	%p16, %r47, 1071644672;
	and.pred  	%p2, %p14, %p16;
	setp.lt.s32 	%p17, %r4, 0;
	div.s32 	%r48, %r27, %r29;
	mul.lo.s32 	%r49, %r48, %r29;
	sub.s32 	%r50, %r27, %r49;
	mad.lo.s32 	%r51, %r50, %r82, %r22;
	sub.s32 	%r52, %r1, %r51;
	abs.s32 	%r53, %r52;
	cvt.rn.f32.s32 	%f12, %r53;
	mul.f32 	%f2, %f6, %f12;
	mad.lo.s32 	%r54, %r48, %r83, %r81;
	sub.s32 	%r55, %r2, %r54;
	abs.s32 	%r56, %r55;
	cvt.rn.f32.s32 	%f13, %r56;
	mul.f32 	%f3, %f18, %f13;
	cvt.f64.f32 	%fd4, %f2;
	{
	.reg .b32 %temp; 
	mov.b64 	{%temp, %r14}, %fd4;
	}
	abs.f64 	%fd5, %fd4;
	{ // callseq 0, 0
	.param .b64 param0;
	st.param.f64 	[param0], %fd5;
	.param .b64 retval0;
	call.uni (retval0), 
	__internal_accurate_pow, 
	(
	param0
	);
	ld.param.f64 	%fd22, [retval0];
	} // callseq 0
	setp.lt.s32 	%p18, %r14, 0;
	neg.f64 	%fd24, %fd22;
	selp.f64 	%fd25, %fd24, %fd22, %p14;
	selp.f64 	%fd26, %fd25, %fd22, %p18;
	setp.eq.f32 	%p19, %f2, 0f00000000;
	selp.b32 	%r57, %r14, 0, %p14;
	or.b32  	%r58, %r57, 2146435072;
	selp.b32 	%r59, %r58, %r57, %p17;
	mov.b32 	%r60, 0;
	mov.b64 	%fd27, {%r60, %r59};
	selp.f64 	%fd53, %fd27, %fd26, %p19;
	add.f64 	%fd28, %fd4, 0d4000000000000000;
	{
	.reg .b32 %temp; 
	mov.b64 	{%temp, %r61}, %fd28;
	}
	and.b32  	%r62, %r61, 2146435072;
	setp.ne.s32 	%p20, %r62, 2146435072;
	@%p20 bra 	$L__BB4_8;
	setp.num.f32 	%p21, %f2, %f2;
	@%p21 bra 	$L__BB4_6;
	mov.f64 	%fd29, 0d4000000000000000;
	add.rn.f64 	%fd53, %fd4, %fd29;
	bra.uni 	$L__BB4_8;
$L__BB4_6:
	setp.neu.f64 	%p22, %fd5, 0d7FF0000000000000;
	@%p22 bra 	$L__BB4_8;
	selp.b32 	%r63, %r7, %r6, %p2;
	selp.b32 	%r64, %r63, %r6, %p18;
	mov.b32 	%r65, 0;
	mov.b64 	%fd53, {%r65, %r64};
$L__BB4_8:
	setp.eq.f32 	%p27, %f2, 0f3F800000;
	selp.f64 	%fd10, 0d3FF0000000000000, %fd53, %p27;
	cvt.f64.f32 	%fd11, %f3;
	{
	.reg .b32 %temp; 
	mov.b64 	{%temp, %r15}, %fd11;
	}
	abs.f64 	%fd12, %fd11;
	{ // callseq 1, 0
	.param .b64 param0;
	st.param.f64 	[param0], %fd12;
	.param .b64 retval0;
	call.uni (retval0), 
	__internal_accurate_pow, 
	(
	param0
	);
	ld.param.f64 	%fd30, [retval0];
	} // callseq 1
	setp.lt.s32 	%p28, %r15, 0;
	neg.f64 	%fd32, %fd30;
	selp.f64 	%fd33, %fd32, %fd30, %p14;
	selp.f64 	%fd34, %fd33, %fd30, %p28;
	setp.eq.f32 	%p29, %f3, 0f00000000;
	selp.b32 	%r66, %r15, 0, %p14;
	or.b32  	%r67, %r66, 2146435072;
	selp.b32 	%r68, %r67, %r66, %p17;
	mov.b32 	%r69, 0;
	mov.b64 	%fd35, {%r69, %r68};
	selp.f64 	%fd54, %fd35, %fd34, %p29;
	add.f64 	%fd36, %fd11, 0d4000000000000000;
	{
	.reg .b32 %temp; 
	mov.b64 	{%temp, %r70}, %fd36;
	}
	and.b32  	%r71, %r70, 2146435072;
	setp.ne.s32 	%p30, %r71, 2146435072;
	@%p30 bra 	$L__BB4_13;
	setp.num.f32 	%p31, %f3, %f3;
	@%p31 bra 	$L__BB4_11;
	mov.f64 	%fd37, 0d4000000000000000;
	add.rn.f64 	%fd54, %fd11, %fd37;
	bra.uni 	$L__BB4_13;
$L__BB4_11:
	setp.neu.f64 	%p32, %fd12, 0d7FF0000000000000;
	@%p32 bra 	$L__BB4_13;
	selp.b32 	%r72, %r7, %r6, %p2;
	selp.b32 	%r73, %r72, %r6, %p28;
	mov.b32 	%r74, 0;
	mov.b64 	%fd54, {%r74, %r73};
$L__BB4_13:
	setp.eq.f32 	%p34, %f1, 0f3F800000;
	setp.neu.f64 	%p35, %fd1, 0d7FF0000000000000;
	setp.nan.f32 	%p36, %f1, %f1;
	setp.eq.s32 	%p37, %r8, 2146435072;
	setp.eq.f32 	%p38, %f1, 0f00000000;
	setp.eq.f32 	%p39, %f3, 0f3F800000;
	selp.f64 	%fd38, 0d3FF0000000000000, %fd54, %p39;
	add.f64 	%fd39, %fd10, %fd38;
	{ // callseq 2, 0
	.param .b64 param0;
	st.param.f64 	[param0], %fd1;
	.param .b64 retval0;
	call.uni (retval0), 
	__internal_accurate_pow, 
	(
	param0
	);
	ld.param.f64 	%fd40, [retval0];
	} // callseq 2
	neg.f64 	%fd42, %fd40;
	selp.f64 	%fd43, %fd42, %fd40, %p1;
	selp.f64 	%fd44, %fd2, %fd43, %p38;
	selp.f64 	%fd45, %fd44, %fd3, %p35;
	cvt.f64.f32 	%fd46, %f1;
	mov.f64 	%fd47, 0d4000000000000000;
	add.rn.f64 	%fd48, %fd46, %fd47;
	selp.f64 	%fd49, %fd48, %fd45, %p36;
	selp.f64 	%fd50, %fd49, %fd44, %p37;
	selp.f64 	%fd51, 0d3FF0000000000000, %fd50, %p34;
	add.f64 	%fd52, %fd39, %fd51;
	cvt.rn.f32.f64 	%f14, %fd52;
	sqrt.rn.f32 	%f15, %f14;
	div.rn.f32 	%f16, %f15, %f9;
	div.rn.f32 	%f17, %f16, %f4;
	cvt.rzi.s32.f32 	%r75, %f17;
	add.s32 	%r76, %r9, %r75;
	setp.ge.s32 	%p40, %r86, %r76;
	@%p40 bra 	$L__BB4_15;
	mul.wide.s32 	%rd3, %r84, 4;
	add.s64 	%rd4, %rd1, %rd3;
	mov.b32 	%r77, 0;
	st.global.u32 	[%rd4], %r77;
$L__BB4_15:
	add.s32 	%r86, %r86, 1;
	add.s32 	%r85, %r85, 1;
	setp.ne.s32 	%p41, %r85, 0;
	add.s32 	%r84, %r84, 1;
	@%p41 bra 	$L__BB4_2;
$L__BB4_16:
	ret;

}
	// .globl	_Z16cuda_absorb_bndrPfiiif
.visible .entry _Z16cuda_absorb_bndrPfiiif(
	.param .u64 .ptr .align 1 _Z16cuda_absorb_bndrPfiiif_param_0,
	.param .u32 _Z16cuda_absorb_bndrPfiiif_param_1,
	.param .u32 _Z16cuda_absorb_bndrPfiiif_param_2,
	.param .u32 _Z16cuda_absorb_bndrPfiiif_param_3,
	.param .f32 _Z16cuda_absorb_bndrPfiiif_param_4
)
{
	.reg .pred 	%p<59>;
	.reg .b32 	%r<122>;
	.reg .b32 	%f<15>;
	.reg .b64 	%rd<26>;
	.reg .b64 	%fd<100>;

	ld.param.u32 	%r19, [_Z16cuda_absorb_bndrPfiiif_param_3];
	mov.u32 	%r20, %ctaid.y;
	mov.u32 	%r21, %ntid.y;
	mov.u32 	%r22, %tid.y;
	mad.lo.s32 	%r1, %r20, %r21, %r22;
	setp.lt.s32 	%p9, %r19, -107;
	@%p9 bra 	$L__BB5_15;
	ld.param.f32 	%f14, [_Z16cuda_absorb_bndrPfiiif_param_4];
	ld.param.u32 	%r115, [_Z16cuda_absorb_bndrPfiiif_param_3];
	ld.param.u32 	%r112, [_Z16cuda_absorb_bndrPfiiif_param_2];
	ld.param.u32 	%r109, [_Z16cuda_absorb_bndrPfiiif_param_1];
	add.s32 	%r25, %r109, 108;
	cvt.f64.f32 	%fd1, %f14;
	mov.f64 	%fd16, 0d4000000000000000;
	{
	.reg .b32 %temp; 
	mov.b64 	{%temp, %r2}, %fd16;
	}
	and.b32  	%r26, %r2, 2146435072;
	setp.eq.s32 	%p10, %r26, 1062207488;
	setp.lt.s32 	%p12, %r2, 0;
	selp.b32 	%r27, 0, 2146435072, %p12;
	and.b32  	%r28, %r2, 2147483647;
	setp.ne.s32 	%p13, %r28, 1071644672;
	and.pred  	%p14, %p10, %p13;
	or.b32  	%r29, %r27, -2147483648;
	sub.s32 	%r30, %r1, %r112;
	add.s32 	%r31, %r30, -58;
	cvt.rn.f64.s32 	%fd17, %r31;
	div.rn.f64 	%fd2, %fd17, 0d4049000000000000;
	{
	.reg .b32 %temp; 
	mov.b64 	{%temp, %r32}, %fd2;
	}
	abs.f64 	%fd3, %fd2;
	setp.lt.s32 	%p16, %r32, 0;
	and.pred  	%p1, %p16, %p10;
	selp.b32 	%r33, %r32, 0, %p10;
	or.b32  	%r34, %r33, 2146435072;
	selp.b32 	%r35, %r34, %r33, %p12;
	mov.b32 	%r118, 0;
	mov.b64 	%fd4, {%r118, %r35};
	add.f64 	%fd18, %fd2, 0d4000000000000000;
	{
	.reg .b32 %temp; 
	mov.b64 	{%temp, %r36}, %fd18;
	}
	and.b32  	%r37, %r36, 2146435072;
	setp.eq.s32 	%p17, %r37, 2146435072;
	setp.eq.f64 	%p18, %fd3, 0d7FF0000000000000;
	and.pred  	%p2, %p18, %p17;
	selp.b32 	%r38, %r29, %r27, %p14;
	selp.b32 	%r39, %r38, %r27, %p16;
	mov.b64 	%fd5, {%r118, %r39};
	sub.s32 	%r40, 50, %r1;
	cvt.rn.f64.u32 	%fd19, %r40;
	div.rn.f64 	%fd6, %fd19, 0d4049000000000000;
	{
	.reg .b32 %temp; 
	mov.b64 	{%temp, %r41}, %fd6;
	}
	setp.lt.s32 	%p19, %r41, 0;
	and.pred  	%p3, %p19, %p10;
	selp.b32 	%r42, %r41, 0, %p10;
	or.b32  	%r43, %r42, 2146435072;
	selp.b32 	%r44, %r43, %r42, %p12;
	mov.b64 	%fd7, {%r118, %r44};
	add.f64 	%fd20, %fd6, 0d4000000000000000;
	{
	.reg .b32 %temp; 
	mov.b64 	{%temp, %r45}, %fd20;
	}
	and.b32  	%r46, %r45, 2146435072;
	setp.eq.s32 	%p20, %r46, 2146435072;
	setp.eq.f64 	%p21, %fd6, 0d7FF0000000000000;
	and.pred  	%p4, %p21, %p20;
	selp.b32 	%r47, %r38, %r27, %p19;
	mov.b64 	%fd8, {%r118, %r47};
	mov.u32 	%r48, %ctaid.x;
	mov.u32 	%r49, %ntid.x;
	mov.u32 	%r50, %tid.x;
	mad.lo.s32 	%r51, %r48, %r49, %r50;
	sub.s32 	%r52, %r51, %r109;
	add.s32 	%r53, %r52, -58;
	cvt.rn.f64.s32 	%fd21, %r53;
	div.rn.f64 	%fd9, %fd21, 0d4049000000000000;
	{
	.reg .b32 %temp; 
	mov.b64 	{%temp, %r54}, %fd9;
	}
	abs.f64 	%fd10, %fd9;
	setp.lt.s32 	%p22, %r54, 0;
	and.pred  	%p5, %p22, %p10;
	selp.b32 	%r55, %r54, 0, %p10;
	or.b32  	%r56, %r55, 2146435072;
	selp.b32 	%r57, %r56, %r55, %p12;
	mov.b64 	%fd11, {%r118, %r57};
	add.f64 	%fd22, %fd9, 0d4000000000000000;
	{
	.reg .b32 %temp; 
	mov.b64 	{%temp, %r58}, %fd22;
	}
	and.b32  	%r59, %r58, 2146435072;
	setp.eq.s32 	%p23, %r59, 2146435072;
	setp.eq.f64 	%p24, %fd10, 0d7FF0000000000000;
	and.pred  	%p6, %p24, %p23;
	selp.b32 	%r60, %r38, %r27, %p22;
	mov.b64 	%fd12, {%r118, %r60};
	sub.s32 	%r61, 50, %r51;
	cvt.rn.f64.u32 	%fd23, %r61;
	div.rn.f64 	%fd13, %fd23, 0d4049000000000000;
	{
	.reg .b32 %temp; 
	mov.b64 	{%temp, %r62}, %fd13;
	}
	setp.lt.s32 	%p25, %r62, 0;
	and.pred  	%p7, %p25, %p10;
	selp.b32 	%r63, %r62, 0, %p10;
	or.b32  	%r64, %r63, 2146435072;
	selp.b32 	%r65, %r64, %r63, %p12;
	mov.b64 	%fd14, {%r118, %r65};
	add.f64 	%fd24, %fd13, 0d4000000000000000;
	{
	.reg .b32 %temp; 
	mov.b64 	{%temp, %r66}, %fd24;
	}
	and.b32  	%r67, %r66, 2146435072;
	setp.eq.s32 	%p26, %r67, 2146435072;
	setp.eq.f64 	%p27, %fd13, 0d7FF0000000000000;
	and.pred  	%p8, %p27, %p26;
	selp.b32 	%r68, %r38, %r27, %p25;
	mov.b64 	%fd15, {%r118, %r68};
	add.s32 	%r69, %r115, 107;
	max.s32 	%r70, %r69, 0;
	neg.s32 	%r121, %r70;
	neg.s32 	%r120, %r115;
	mad.lo.s32 	%r117, %r1, %r25, %r51;
	mov.b32 	%r119, -1;
$L__BB5_2:
	add.s32 	%r119, %r119, 1;
	setp.gt.u32 	%p28, %r119, 49;
	@%p28 bra 	$L__BB5_4;
	ld.param.u64 	%rd21, [_Z16cuda_absorb_bndrPfiiif_param_0];
	setp.lt.s32 	%p38, %r2, 0;
	and.b32  	%r87, %r2, 2146435072;
	setp.eq.s32 	%p39, %r87, 1062207488;
	add.s32 	%r88, %r118, 50;
	cvt.rn.f64.u32 	%fd43, %r88;
	div.rn.f64 	%fd44, %fd43, 0d4049000000000000;
	{
	.reg .b32 %temp; 
	mov.b64 	{%temp, %r89}, %fd44;
	}
	{ // callseq 4, 0
	.param .b64 param0;
	st.param.f64 	[param0], %fd44;
	.param .b64 retval0;
	call.uni (retval0), 
	__internal_accurate_pow, 
	(
	param0
	);
	ld.param.f64 	%fd45, [retval0];
	} // callseq 4
	setp.lt.s32 	%p40, %r89, 0;
	neg.f64 	%fd47, %fd45;
	selp.f64 	%fd48, %fd47, %fd45, %p39;
	selp.f64 	%fd49, %fd48, %fd45, %p40;
	setp.eq.f64 	%p41, %fd44, 0d0000000000000000;
	selp.b32 	%r90, %r89, 0, %p39;
	or.b32  	%r91, %r90, 2146435072;
	selp.b32 	%r92, %r91, %r90, %p38;
	mov.b32 	%r93, 0;
	mov.b64 	%fd50, {%r93, %r92};
	selp.f64 	%fd51, %fd50, %fd49, %p41;
	add.f64 	%fd52, %fd44, 0d4000000000000000;
	{
	.reg .b32 %temp; 
	mov.b64 	{%temp, %r94}, %fd52;
	}
	and.b32  	%r95, %r94, 2146435072;
	setp.eq.s32 	%p42, %r95, 2146435072;
	setp.eq.f64 	%p43, %fd44, 0d7FF0000000000000;
	and.b32  	%r96, %r2, 2147483647;
	setp.ne.s32 	%p44, %r96, 1071644672;
	selp.b32 	%r97, 0, 2146435072, %p38;
	or.b32  	%r98, %r97, -2147483648;
	selp.b32 	%r99, %r98, %r97, %p44;
	selp.b32 	%r100, %r99, %r97, %p39;
	selp.b32 	%r101, %r100, %r97, %p40;
	mov.b64 	%fd53, {%r93, %r101};
	selp.f64 	%fd54, %fd53, %fd51, %p42;
	selp.f64 	%fd55, %fd54, %fd51, %p43;
	setp.eq.f64 	%p45, %fd44, 0d3FF0000000000000;
	selp.f64 	%fd56, 0d3FF0000000000000, %fd55, %p45;
	fma.rn.f64 	%fd57, %fd56, %fd1, 0d3FF0000000000000;
	cvta.to.global.u64 	%rd5, %rd21;
	mul.wide.s32 	%rd6, %r117, 4;
	add.s64 	%rd7, %rd5, %rd6;
	ld.global.f32 	%f4, [%rd7];
	cvt.f64.f32 	%fd58, %f4;
	mul.f64 	%fd59, %fd57, %fd58;
	cvt.rn.f32.f64 	%f5, %fd59;
	st.global.f32 	[%rd7], %f5;
	bra.uni 	$L__BB5_6;
$L__BB5_4:
	ld.param.u32 	%r116, [_Z16cuda_absorb_bndrPfiiif_param_3];
	add.s32 	%r71, %r116, 58;
	setp.lt.s32 	%p29, %r119, %r71;
	@%p29 bra 	$L__BB5_6;
	ld.param.u64 	%rd20, [_Z16cuda_absorb_bndrPfiiif_param_0];
	setp.lt.s32 	%p30, %r2, 0;
	and.b32  	%r72, %r2, 2146435072;
	setp.eq.s32 	%p31, %r72, 1062207488;
	add.s32 	%r73, %r120, -58;
	cvt.rn.f64.s32 	%fd25, %r73;
	div.rn.f64 	%fd26, %fd25, 0d4049000000000000;
	{
	.reg .b32 %temp; 
	mov.b64 	{%temp, %r74}, %fd26;
	}
	abs.f64 	%fd27, %fd26;
	{ // callseq 3, 0
	.param .b64 param0;
	st.param.f64 	[param0], %fd27;
	.param .b64 retval0;
	call.uni (retval0), 
	__internal_accurate_pow, 
	(
	param0
	);
	ld.param.f64 	%fd28, [retval0];
	} // callseq 3
	setp.lt.s32 	%p32, %r74, 0;
	neg.f64 	%fd30, %fd28;
	selp.f64 	%fd31, %fd30, %fd28, %p31;
	selp.f64 	%fd32, %fd31, %fd28, %p32;
	setp.eq.f64 	%p33, %fd26, 0d0000000000000000;
	selp.b32 	%r75, %r74, 0, %p31;
	or.b32  	%r76, %r75, 2146435072;
	selp.b32 	%r77, %r76, %r75, %p30;
	mov.b32 	%r78, 0;
	mov.b64 	%fd33, {%r78, %r77};
	selp.f64 	%fd34, %fd33, %fd32, %p33;
	add.f64 	%fd35, %fd26, 0d4000000000000000;
	{
	.reg .b32 %temp; 
	mov.b64 	{%temp, %r79}, %fd35;
	}
	and.b32  	%r80, %r79, 2146435072;
	setp.eq.s32 	%p34, %r80, 2146435072;
	setp.eq.f64 	%p35, %fd27, 0d7FF0000000000000;
	and.b32  	%r81, %r2, 2147483647;
	setp.ne.s32 	%p36, %r81, 1071644672;
	selp.b32 	%r82, 0, 2146435072, %p30;
	or.b32  	%r83, %r82, -2147483648;
	selp.b32 	%r84, %r83, %r82, %p36;
	selp.b32 	%r85, %r84, %r82, %p31;
	selp.b32 	%r86, %r85, %r82, %p32;
	mov.b64 	%fd36, {%r78, %r86};
	selp.f64 	%fd37, %fd36, %fd34, %p34;
	selp.f64 	%fd38, %fd37, %fd34, %p35;
	setp.eq.f64 	%p37, %fd26, 0d3FF0000000000000;
	selp.f64 	%fd39, 0d3FF0000000000000, %fd38, %p37;
	fma.rn.f64 	%fd40, %fd39, %fd1, 0d3FF0000000000000;
	cvta.to.global.u64 	%rd2, %rd20;
	mul.wide.s32 	%rd3, %r117, 4;
	add.s64 	%rd4, %rd2, %rd3;
	ld.global.f32 	%f2, [%rd4];
	cvt.f64.f32 	%fd41, %f2;
	mul.f64 	%fd42, %fd40, %fd41;
	cvt.rn.f32.f64 	%f3, %fd42;
	st.global.f32 	[%rd4], %f3;
$L__BB5_6:
	setp.gt.u32 	%p46, %r1, 49;
	@%p46 bra 	$L__BB5_8;
	ld.param.u64 	%rd23, [_Z16cuda_absorb_bndrPfiiif_param_0];
	setp.eq.f64 	%p50, %fd6, 0d3FF0000000000000;
	setp.eq.f64 	%p51, %fd6, 0d0000000000000000;
	{ // callseq 6, 0
	.param .b64 param0;
	st.param.f64 	[param0], %fd6;
	.param .b64 retval0;
	call.uni (retval0), 
	__internal_accurate_pow, 
	(
	param0
	);
	ld.param.f64 	%fd70, [retval0];
	} // callseq 6
	neg.f64 	%fd72, %fd70;
	selp.f64 	%fd73, %fd72, %fd70, %p3;
	selp.f64 	%fd74, %fd7, %fd73, %p51;
	selp.f64 	%fd75, %fd8, %fd74, %p4;
	selp.f64 	%fd76, 0d3FF0000000000000, %fd75, %p50;
	fma.rn.f64 	%fd77, %fd76, %fd1, 0d3FF0000000000000;
	cvta.to.global.u64 	%rd11, %rd23;
	mul.wide.s32 	%rd12, %r117, 4;
	add.s64 	%rd13, %rd11, %rd12;
	ld.global.f32 	%f8, [%rd13];
	cvt.f64.f32 	%fd78, %f8;
	mul.f64 	%fd79, %fd77, %fd78;
	cvt.rn.f32.f64 	%f9, %fd79;
	st.global.f32 	[%rd13], %f9;
	bra.uni 	$L__BB5_10;
$L__BB5_8:
	ld.param.u32 	%r113, [_Z16cuda_absorb_bndrPfiiif_param_2];
	add.s32 	%r102, %r113, 58;
	setp.lt.s32 	%p47, %r1, %r102;
	@%p47 bra 	$L__BB5_10;
	ld.param.u64 	%rd22, [_Z16cuda_absorb_bndrPfiiif_param_0];
	setp.eq.f64 	%p48, %fd2, 0d3FF0000000000000;
	setp.eq.f64 	%p49, %fd2, 0d0000000000000000;
	{ // callseq 5, 0
	.param .b64 param0;
	st.param.f64 	[param0], %fd3;
	.param .b64 retval0;
	call.uni (retval0), 
	__internal_accurate_pow, 
	(
	param0
	);
	ld.param.f64 	%fd60, [retval0];
	} // callseq 5
	neg.f64 	%fd62, %fd60;
	selp.f64 	%fd63, %fd62, %fd60, %p1;
	selp.f64 	%fd64, %fd4, %fd63, %p49;
	selp.f64 	%fd65, %fd5, %fd64, %p2;
	selp.f64 	%fd66, 0d3FF0000000000000, %fd65, %p48;
	fma.rn.f64 	%fd67, %fd66, %fd1, 0d3FF0000000000000;
	cvta.to.global.u64 	%rd8, %rd22;
	mul.wide.s32 	%rd9, %r117, 4;
	add.s64 	%rd10, %rd8, %rd9;
	ld.global.f32 	%f6, [%rd10];
	cvt.f64.f32 	%fd68, %f6;
	mul.f64 	%fd69, %fd67, %fd68;
	cvt.rn.f32.f64 	%f7, %fd69;
	st.global.f32 	[%rd10], %f7;
$L__BB5_10:
	mov.u32 	%r103, %ctaid.x;
	mov.u32 	%r104, %ntid.x;
	mov.u32 	%r105, %tid.x;
	mad.lo.s32 	%r12, %r103, %r104, %r105;
	setp.gt.s32 	%p52, %r12, 49;
	@%p52 bra 	$L__BB5_12;
	ld.param.u64 	%rd25, [_Z16cuda_absorb_bndrPfiiif_param_0];
	setp.eq.f64 	%p56, %fd13, 0d3FF0000000000000;
	setp.eq.f64 	%p57, %fd13, 0d0000000000000000;
	{ // callseq 8, 0
	.param .b64 param0;
	st.param.f64 	[param0], %fd13;
	.param .b64 retval0;
	call.uni (retval0), 
	__internal_accurate_pow, 
	(
	param0
	);
	ld.param.f64 	%fd90, [retval0];
	} // callseq 8
	neg.f64 	%fd92, %fd90;
	selp.f64 	%fd93, %fd92, %fd90, %p7;
	selp.f64 	%fd94, %fd14, %fd93, %p57;
	selp.f64 	%fd95, %fd15, %fd94, %p8;
	selp.f64 	%fd96, 0d3FF0000000000000, %fd95, %p56;
	fma.rn.f64 	%fd97, %fd96, %fd1, 0d3FF0000000000000;
	cvta.to.global.u64 	%rd17, %rd25;
	mul.wide.s32 	%rd18, %r117, 4;
	add.s64 	%rd19, %rd17, %rd18;
	ld.global.f32 	%f12, [%rd19];
	cvt.f64.f32 	%fd98, %f12;
	mul.f64 	%fd99, %fd97, %fd98;
	cvt.rn.f32.f64 	%f13, %fd99;
	st.global.f32 	[%rd19], %f13;
	bra.uni 	$L__BB5_14;
$L__BB5_12:
	ld.param.u32 	%r110, [_Z16cuda_absorb_bndrPfiiif_param_1];
	add.s32 	%r106, %r110, 58;
	setp.lt.s32 	%p53, %r12, %r106;
	@%p53 bra 	$L__BB5_14;
	ld.param.u64 	%rd24, [_Z16cuda_absorb_bndrPfiiif_param_0];
	setp.eq.f64 	%p54, %fd9, 0d3FF0000000000000;
	setp.eq.f64 	%p55, %fd9, 0d0000000000000000;
	{ // callseq 7, 0
	.param .b64 param0;
	st.param.f64 	[param0], %fd10;
	.param .b64 retval0;
	call.uni (retval0), 
	__internal_accurate_pow, 
	(
	param0
	);
	ld.param.f64 	%fd80, [retval0];
	} // callseq 7
	neg.f64 	%fd82, %fd80;
	selp.f64 	%fd83, %fd82, %fd80, %p5;
	selp.f64 	%fd84, %fd11, %fd83, %p55;
	selp.f64 	%fd85, %fd12, %fd84, %p6;
	selp.f64 	%fd86, 0d3FF0000000000000, %fd85, %p54;
	fma.rn.f64 	%fd87, %fd86, %fd1, 0d3FF0000000000000;
	cvta.to.global.u64 	%rd14, %rd24;
	mul.wide.s32 	%rd15, %r117, 4;
	add.s64 	%rd16, %rd14, %rd15;
	ld.global.f32 	%f10, [%rd16];
	cvt.f64.f32 	%fd88, %f10;
	mul.f64 	%fd89, %fd87, %fd88;
	cvt.rn.f32.f64 	%f11, %fd89;
	st.global.f32 	[%rd16], %f11;
$L__BB5_14:
	ld.param.u32 	%r114, [_Z16cuda_absorb_bndrPfiiif_param_2];
	ld.param.u32 	%r111, [_Z16cuda_absorb_bndrPfiiif_param_1];
	add.s32 	%r121, %r121, 1;
	add.s32 	%r120, %r120, 1;
	add.s32 	%r118, %r118, -1;
	add.s32 	%r107, %r114, 108;
	add.s32 	%r108, %r111, 108;
	mad.lo.s32 	%r117, %r107, %r108, %r117;
	setp.ne.s32 	%p58, %r121, 1;
	@%p58 bra 	$L__BB5_2;
$L__BB5_15:
	ret;

}
	// .globl	_Z11cuda_recordPfS_Pii
.visible .entry _Z11cuda_recordPfS_Pii(
	.param .u64 .ptr .align 1 _Z11cuda_recordPfS_Pii_param_0,
	.param .u64 .ptr .align 1 _Z11cuda_recordPfS_Pii_param_1,
	.param .u64 .ptr .align 1 _Z11cuda_recordPfS_Pii_param_2,
	.param .u32 _Z11cuda_recordPfS_Pii_param_3
)
{
	.reg .pred 	%p<2>;
	.reg .b32 	%r<7>;
	.reg .b32 	%f<2>;
	.reg .b64 	%rd<12>;

	ld.param.u64 	%rd1, [_Z11cuda_recordPfS_Pii_param_0];
	ld.param.u64 	%rd2, [_Z11cuda_recordPfS_Pii_param_1];
	ld.param.u64 	%rd3, [_Z11cuda_recordPfS_Pii_param_2];
	ld.param.u32 	%r2, [_Z11cuda_recordPfS_Pii_param_3];
	mov.u32 	%r3, %tid.x;
	mov.u32 	%r4, %ntid.x;
	mov.u32 	%r5, %ctaid.x;
	mad.lo.s32 	%r1, %r4, %r5, %r3;
	setp.ge.s32 	%p1, %r1, %r2;
	@%p1 bra 	$L__BB6_2;
	cvta.to.global.u64 	%rd4, %rd3;
	cvta.to.global.u64 	%rd5, %rd1;
	cvta.to.global.u64 	%rd6, %rd2;
	mul.wide.s32 	%rd7, %r1, 4;
	add.s64 	%rd8, %rd4, %rd7;
	ld.global.u32 	%r6, [%rd8];
	mul.wide.s32 	%rd9, %r6, 4;
	add.s64 	%rd10, %rd5, %rd9;
	ld.global.f32 	%f1, [%rd10];
	add.s64 	%rd11, %rd6, %rd7;
	st.global.f32 	[%rd11], %f1;
$L__BB6_2:
	ret;

}
	// .globl	_Z15cuda_add_sourcebPfS_Pii
.visible .entry _Z15cuda_add_sourcebPfS_Pii(
	.param .u8 _Z15cuda_add_sourcebPfS_Pii_param_0,
	.param .u64 .ptr .align 1 _Z15cuda_add_sourcebPfS_Pii_param_1,
	.param .u64 .ptr .align 1 _Z15cuda_add_sourcebPfS_Pii_param_2,
	.param .u64 .ptr .align 1 _Z15cuda_add_sourcebPfS_Pii_param_3,
	.param .u32 _Z15cuda_add_sourcebPfS_Pii_param_4
)
{
	.reg .pred 	%p<3>;
	.reg .b16 	%rs<2>;
	.reg .b32 	%r<8>;
	.reg .b32 	%f<7>;
	.reg .b64 	%rd<17>;

	ld.param.s8 	%rs1, [_Z15cuda_add_sourcebPfS_Pii_param_0];
	ld.param.u64 	%rd4, [_Z15cuda_add_sourcebPfS_Pii_param_1];
	ld.param.u64 	%rd5, [_Z15cuda_add_sourcebPfS_Pii_param_2];
	ld.param.u64 	%rd6, [_Z15cuda_add_sourcebPfS_Pii_param_3];
	ld.param.u32 	%r2, [_Z15cuda_add_sourcebPfS_Pii_param_4];
	cvta.to.global.u64 	%rd1, %rd4;
	cvta.to.global.u64 	%rd2, %rd6;
	cvta.to.global.u64 	%rd3, %rd5;
	mov.u32 	%r3, %tid.x;
	mov.u32 	%r4, %ctaid.x;
	mov.u32 	%r5, %ntid.x;
	mad.lo.s32 	%r1, %r4, %r5, %r3;
	setp.ge.s32 	%p1, %r1, %r2;
	@%p1 bra 	$L__BB7_4;
	setp.eq.s16 	%p2, %rs1, 0;
	@%p2 bra 	$L__BB7_3;
	mul.wide.s32 	%rd7, %r1, 4;
	add.s64 	%rd8, %rd3, %rd7;
	ld.global.f32 	%f1, [%rd8];
	add.s64 	%rd9, %rd2, %rd7;
	ld.global.u32 	%r6, [%rd9];
	mul.wide.s32 	%rd10, %r6, 4;
	add.s64 	%rd11, %rd1, %rd10;
	ld.global.f32 	%f2, [%rd11];
	add.f32 	%f3, %f1, %f2;
	st.global.f32 	[%rd11], %f3;
	bra.uni 	$L__BB7_4;
$L__BB7_3:
	mul.wide.s32 	%rd12, %r1, 4;
	add.s64 	%rd13, %rd3, %rd12;
	ld.global.f32 	%f4, [%rd13];
	add.s64 	%rd14, %rd2, %rd12;
	ld.global.u32 	%r7, [%rd14];
	mul.wide.s32 	%rd15, %r7, 4;
	add.s64 	%rd16, %rd1, %rd15;
	ld.global.f32 	%f5, [%rd16];
	sub.f32 	%f6, %f5, %f4;
	st.global.f32 	[%rd16], %f6;
$L__BB7_4:
	ret;

}
	// .globl	_Z14cuda_step_fd3dPfS_S_fffiii
.visible .entry _Z14cuda_step_fd3dPfS_S_fffiii(
	.param .u64 .ptr .align 1 _Z14cuda_step_fd3dPfS_S_fffiii_param_0,
	.param .u64 .ptr .align 1 _Z14cuda_step_fd3dPfS_S_fffiii_param_1,
	.param .u64 .ptr .align 1 _Z14cuda_step_fd3dPfS_S_fffiii_param_2,
	.param .f32 _Z14cuda_step_fd3dPfS_S_fffiii_param_3,
	.param .f32 _Z14cuda_step_fd3dPfS_S_fffiii_param_4,
	.param .f32 _Z14cuda_step_fd3dPfS_S_fffiii_param_5,
	.param .u32 _Z14cuda_step_fd3dPfS_S_fffiii_param_6,
	.param .u32 _Z14cuda_step_fd3dPfS_S_fffiii_param_7,
	.param .u32 _Z14cuda_step_fd3dPfS_S_fffiii_param_8
)
{
	.reg .pred 	%p<20>;
	.reg .b32 	%r<79>;
	.reg .b32 	%f<117>;
	.reg .b64 	%rd<37>;
	.reg .b64 	%fd<7>;
	// demoted variable
	.shared .align 4 .b8 _ZZ14cuda_step_fd3dPfS_S_fffiiiE4tile[2304];
	ld.param.u64 	%rd9, [_Z14cuda_step_fd3dPfS_S_fffiii_param_0];
	ld.param.u64 	%rd11, [_Z14cuda_step_fd3dPfS_S_fffiii_param_1];
	ld.param.u64 	%rd10, [_Z14cuda_step_fd3dPfS_S_fffiii_param_2];
	ld.param.f32 	%f36, [_Z14cuda_step_fd3dPfS_S_fffiii_param_4];
	ld.param.u32 	%r34, [_Z14cuda_step_fd3dPfS_S_fffiii_param_6];
	ld.param.u32 	%r37, [_Z14cuda_step_fd3dPfS_S_fffiii_param_7];
	ld.param.u32 	%r36, [_Z14cuda_step_fd3dPfS_S_fffiii_param_8];
	cvta.to.global.u64 	%rd1, %rd11;
	mov.u32 	%r38, %ctaid.x;
	mov.u32 	%r1, %ntid.x;
	mov.u32 	%r2, %tid.x;
	mad.lo.s32 	%r3, %r38, %r1, %r2;
	mov.u32 	%r4, %ctaid.y;
	mov.u32 	%r5, %ntid.y;
	mov.u32 	%r6, %tid.y;
	mad.lo.s32 	%r39, %r4, %r5, %r6;
	add.s32 	%r8, %r34, 108;
	add.s32 	%r40, %r37, 108;
	mul.lo.s32 	%r9, %r40, %r8;
	shl.b32 	%r10, %r8, 2;
	add.s32 	%r41, %r3, %r10;
	mad.lo.s32 	%r42, %r8, %r39, %r41;
	add.s32 	%r11, %r42, 4;
	add.s32 	%r43, %r34, 104;
	setp.lt.s32 	%p3, %r3, %r43;
	add.s32 	%r44, %r37, 104;
	setp.lt.s32 	%p4, %r39, %r44;
	and.pred  	%p1, %p3, %p4;
	not.pred 	%p5, %p1;
	@%p5 bra 	$L__BB8_2;
	mul.wide.s32 	%rd12, %r11, 4;
	add.s64 	%rd13, %rd1, %rd12;
	ld.global.f32 	%f100, [%rd13];
$L__BB8_2:
	add.s32 	%r12, %r11, %r9;
	@%p5 bra 	$L__BB8_4;
	mul.wide.s32 	%rd14, %r12, 4;
	add.s64 	%rd15, %rd1, %rd14;
	ld.global.f32 	%f101, [%rd15];
$L__BB8_4:
	add.s32 	%r13, %r12, %r9;
	@%p5 bra 	$L__BB8_6;
	mul.wide.s32 	%rd16, %r13, 4;
	add.s64 	%rd17, %rd1, %rd16;
	ld.global.f32 	%f102, [%rd17];
$L__BB8_6:
	add.s32 	%r14, %r13, %r9;
	@%p5 bra 	$L__BB8_8;
	mul.wide.s32 	%rd18, %r14, 4;
	add.s64 	%rd19, %rd1, %rd18;
	ld.global.f32 	%f103, [%rd19];
$L__BB8_8:
	add.s32 	%r15, %r14, %r9;
	@%p1 bra 	$L__BB8_9;
	bra.uni 	$L__BB8_10;
$L__BB8_9:
	mul.wide.s32 	%rd20, %r15, 4;
	add.s64 	%rd21, %rd1, %rd20;
	ld.global.f32 	%f104, [%rd21];
$L__BB8_10:
	add.s32 	%r24, %r15, %r9;
	@%p5 bra 	$L__BB8_12;
	mul.wide.s32 	%rd22, %r24, 4;
	add.s64 	%rd23, %rd1, %rd22;
	ld.global.f32 	%f105, [%rd23];
$L__BB8_12:
	add.s32 	%r25, %r24, %r9;
	@%p5 bra 	$L__BB8_14;
	mul.wide.s32 	%rd24, %r25, 4;
	add.s64 	%rd25, %rd1, %rd24;
	ld.global.f32 	%f106, [%rd25];
$L__BB8_14:
	@%p5 bra 	$L__BB8_16;
	add.s32 	%r45, %r25, %r9;
	mul.wide.s32 	%rd26, %r45, 4;
	add.s64 	%rd27, %rd1, %rd26;
	ld.global.f32 	%f108, [%rd27];
$L__BB8_16:
	setp.gt.s32 	%p12, %r36, -100;
	@%p12 bra 	$L__BB8_17;
	bra.uni 	$L__BB8_27;
$L__BB8_17:
	mov.u32 	%r46, _ZZ14cuda_step_fd3dPfS_S_fffiiiE4tile;
	mad.lo.s32 	%r47, %r6, 96, %r46;
	shl.b32 	%r48, %r2, 2;
	add.s32 	%r16, %r47, %r48;
	add.s32 	%r18, %r16, 384;
	mad.lo.s32 	%r17, %r5, 96, %r18;
	shl.b32 	%r49, %r1, 2;
	add.s32 	%r19, %r18, %r49;
	ld.const.f32 	%f9, [stencil];
	add.s32 	%r50, %r36, 103;
	max.s32 	%r51, %r50, 4;
	ld.const.f32 	%f10, [stencil+4];
	ld.const.f32 	%f11, [stencil+8];
	ld.const.f32 	%f12, [stencil+12];
	ld.const.f32 	%f13, [stencil+16];
	neg.s32 	%r78, %r51;
	shl.b32 	%r52, %r37, 2;
	add.s32 	%r53, %r39, %r52;
	add.s32 	%r54, %r53, 432;
	mad.lo.s32 	%r55, %r54, %r8, %r3;
	shl.b32 	%r56, %r34, 2;
	add.s32 	%r57, %r55, %r56;
	add.s32 	%r77, %r57, 436;
	mul.wide.u32 	%rd28, %r1, 4;
	add.s64 	%rd2, %rd1, %rd28;
	mad.lo.s32 	%r58, %r5, %r4, %r5;
	add.s32 	%r59, %r6, %r58;
	add.s32 	%r60, %r59, %r52;
	add.s32 	%r61, %r60, 432;
	mad.lo.s32 	%r62, %r61, %r8, %r3;
	add.s32 	%r63, %r62, %r56;
	add.s32 	%r76, %r63, 436;
	mul.wide.s32 	%rd29, %r10, 4;
	neg.s64 	%rd3, %rd29;
	shl.b32 	%r64, %r37, 3;
	add.s32 	%r65, %r39, %r64;
	add.s32 	%r66, %r65, 864;
	mad.lo.s32 	%r67, %r66, %r8, %r3;
	add.s32 	%r68, %r67, %r56;
	add.s32 	%r75, %r68, 436;
	add.s32 	%r69, %r37, 100;
	setp.lt.s32 	%p13, %r39, %r69;
	add.s32 	%r70, %r34, 100;
	setp.lt.s32 	%p14, %r3, %r70;
	and.pred  	%p2, %p14, %p13;
	cvta.to.global.u64 	%rd4, %rd9;
	cvta.to.global.u64 	%rd5, %rd10;
	not.pred 	%p15, %p1;
	not.pred 	%p18, %p2;
$L__BB8_18:
	mov.f32 	%f27, %f101;
	mov.f32 	%f101, %f102;
	mov.f32 	%f102, %f103;
	mov.f32 	%f103, %f104;
	mov.f32 	%f104, %f105;
	mov.f32 	%f105, %f106;
	mov.f32 	%f106, %f108;
	mul.wide.s32 	%rd6, %r77, 4;
	mul.wide.s32 	%rd30, %r75, 4;
	add.s64 	%rd7, %rd1, %rd30;
	@%p15 bra 	$L__BB8_20;
	ld.global.f32 	%f108, [%rd7];
$L__BB8_20:
	add.s64 	%rd8, %rd1, %rd6;
	setp.gt.u32 	%p16, %r6, 3;
	bar.sync 	0;
	@%p16 bra 	$L__BB8_22;
	add.s64 	%rd31, %rd8, %rd3;
	ld.global.f32 	%f46, [%rd31];
	st.shared.f32 	[%r16+16], %f46;
	mul.wide.s32 	%rd32, %r76, 4;
	add.s64 	%rd33, %rd1, %rd32;
	ld.global.f32 	%f47, [%rd33];
	st.shared.f32 	[%r17+16], %f47;
$L__BB8_22:
	setp.gt.u32 	%p17, %r2, 3;
	@%p17 bra 	$L__BB8_24;
	ld.global.f32 	%f48, [%rd8+-16];
	st.shared.f32 	[%r18], %f48;
	add.s64 	%rd34, %rd2, %rd6;
	ld.global.f32 	%f49, [%rd34];
	st.shared.f32 	[%r19+16], %f49;
$L__BB8_24:
	st.shared.f32 	[%r16+400], %f103;
	bar.sync 	0;
	ld.shared.f32 	%f50, [%r16+396];
	ld.shared.f32 	%f51, [%r16+404];
	add.f32 	%f52, %f50, %f51;
	mul.f32 	%f53, %f10, %f52;
	fma.rn.f32 	%f54, %f103, %f9, %f53;
	shl.b32 	%r71, %r2, 2;
	mov.u32 	%r72, _ZZ14cuda_step_fd3dPfS_S_fffiiiE4tile;
	add.s32 	%r73, %r72, %r71;
	mad.lo.s32 	%r74, %r6, 96, %r73;
	ld.shared.f32 	%f55, [%r74+304];
	ld.shared.f32 	%f56, [%r74+496];
	add.f32 	%f57, %f55, %f56;
	mul.f32 	%f58, %f10, %f57;
	fma.rn.f32 	%f59, %f103, %f9, %f58;
	add.f32 	%f60, %f104, %f102;
	mul.f32 	%f61, %f10, %f60;
	fma.rn.f32 	%f62, %f103, %f9, %f61;
	ld.shared.f32 	%f63, [%r16+392];
	ld.shared.f32 	%f64, [%r16+408];
	add.f32 	%f65, %f63, %f64;
	fma.rn.f32 	%f66, %f11, %f65, %f54;
	ld.shared.f32 	%f67, [%r74+208];
	ld.shared.f32 	%f68, [%r74+592];
	add.f32 	%f69, %f67, %f68;
	fma.rn.f32 	%f70, %f11, %f69, %f59;
	add.f32 	%f71, %f105, %f101;
	fma.rn.f32 	%f72, %f11, %f71, %f62;
	ld.shared.f32 	%f73, [%r16+388];
	ld.shared.f32 	%f74, [%r16+412];
	add.f32 	%f75, %f73, %f74;
	fma.rn.f32 	%f76, %f12, %f75, %f66;
	ld.shared.f32 	%f77, [%r74+112];
	ld.shared.f32 	%f78, [%r74+688];
	add.f32 	%f79, %f77, %f78;
	fma.rn.f32 	%f80, %f12, %f79, %f70;
	add.f32 	%f81, %f106, %f27;
	fma.rn.f32 	%f82, %f12, %f81, %f72;
	ld.shared.f32 	%f83, [%r16+384];
	ld.shared.f32 	%f84, [%r16+416];
	add.f32 	%f85, %f83, %f84;
	fma.rn.f32 	%f32, %f13, %f85, %f76;
	ld.shared.f32 	%f86, [%r74+16];
	ld.shared.f32 	%f87, [%r74+784];
	add.f32 	%f88, %f86, %f87;
	fma.rn.f32 	%f33, %f13, %f88, %f80;
	add.f32 	%f89, %f108, %f100;
	fma.rn.f32 	%f34, %f13, %f89, %f82;
	@%p18 bra 	$L__BB8_26;
	ld.param.f32 	%f99, [_Z14cuda_step_fd3dPfS_S_fffiii_param_5];
	ld.param.f32 	%f98, [_Z14cuda_step_fd3dPfS_S_fffiii_param_3];
	add.s64 	%rd35, %rd4, %rd6;
	ld.global.f32 	%f90, [%rd8];
	cvt.f64.f32 	%fd1, %f90;
	add.f64 	%fd2, %fd1, %fd1;
	ld.global.f32 	%f91, [%rd35];
	cvt.f64.f32 	%fd3, %f91;
	sub.f64 	%fd4, %fd2, %fd3;
	add.s64 	%rd36, %rd5, %rd6;
	ld.global.f32 	%f92, [%rd36];
	mul.f32 	%f93, %f36, %f33;
	fma.rn.f32 	%f94, %f98, %f32, %f93;
	fma.rn.f32 	%f95, %f99, %f34, %f94;
	mul.f32 	%f96, %f95, %f92;
	cvt.f64.f32 	%fd5, %f96;
	add.f64 	%fd6, %fd4, %fd5;
	cvt.rn.f32.f64 	%f97, %fd6;
	st.global.f32 	[%rd35], %f97;
$L__BB8_26:
	add.s32 	%r78, %r78, 1;
	add.s32 	%r77, %r77, %r9;
	add.s32 	%r76, %r76, %r9;
	add.s32 	%r75, %r75, %r9;
	setp.ne.s32 	%p19, %r78, -3;
	mov.f32 	%f100, %f27;
	@%p19 bra 	$L__BB8_18;
$L__BB8_27:
	ret;

}
.func  (.param .b64 func_retval0) __internal_accurate_pow(
	.param .b64 __internal_accurate_pow_param_0
)
{
	.reg .pred 	%p<8>;
	.reg .b32 	%r<49>;
	.reg .b32 	%f<3>;
	.reg .b64 	%fd<109>;

	ld.param.f64 	%fd10, [__internal_accurate_pow_param_0];
	{
	.reg .b32 %temp; 
	mov.b64 	{%temp, %r46}, %fd10;
	}
	{
	.reg .b32 %temp; 
	mov.b64 	{%r45, %temp}, %fd10;
	}
	shr.u32 	%r47, %r46, 20;
	setp.gt.u32 	%p1, %r46, 1048575;
	@%p1 bra 	$L__BB9_2;
	mul.f64 	%fd11, %fd10, 0d4350000000000000;
	{
	.reg .b32 %temp; 
	mov.b64 	{%temp, %r46}, %fd11;
	}
	{
	.reg .b32 %temp; 
	mov.b64 	{%r45, %temp}, %fd11;
	}
	shr.u32 	%r16, %r46, 20;
	add.s32 	%r47, %r16, -54;
$L__BB9_2:
	add.s32 	%r48, %r47, -1023;
	and.b32  	%r17, %r46, -2146435073;
	or.b32  	%r18, %r17, 1072693248;
	mov.b64 	%fd107, {%r45, %r18};
	setp.lt.u32 	%p2, %r18, 1073127583;
	@%p2 bra 	$L__BB9_4;
	{
	.reg .b32 %temp; 
	mov.b64 	{%r19, %temp}, %fd107;
	}
	{
	.reg .b32 %temp; 
	mov.b64 	{%temp, %r20}, %fd107;
	}
	add.s32 	%r21, %r20, -1048576;
	mov.b64 	%fd107, {%r19, %r21};
	add.s32 	%r48, %r47, -1022;
$L__BB9_4:
	add.f64 	%fd12, %fd107, 0dBFF0000000000000;
	add.f64 	%fd13, %fd107, 0d3FF0000000000000;
	rcp.approx.ftz.f64 	%fd14, %fd13;
	neg.f64 	%fd15, %fd13;
	fma.rn.f64 	%fd16, %fd15, %fd14, 0d3FF0000000000000;
	fma.rn.f64 	%fd17, %fd16, %fd16, %fd16;
	fma.rn.f64 	%fd18, %fd17, %fd14, %fd14;
	mul.f64 	%fd19, %fd12, %fd18;
	fma.rn.f64 	%fd20, %fd12, %fd18, %fd19;
	mul.f64 	%fd21, %fd20, %fd20;
	fma.rn.f64 	%fd22, %fd21, 0d3EB0F5FF7D2CAFE2, 0d3ED0F5D241AD3B5A;
	fma.rn.f64 	%fd23, %fd22, %fd21, 0d3EF3B20A75488A3F;
	fma.rn.f64 	%fd24, %fd23, %fd21, 0d3F1745CDE4FAECD5;
	fma.rn.f64 	%fd25, %fd24, %fd21, 0d3F3C71C7258A578B;
	fma.rn.f64 	%fd26, %fd25, %fd21, 0d3F6249249242B910;
	fma.rn.f64 	%fd27, %fd26, %fd21, 0d3F89999999999DFB;
	sub.f64 	%fd28, %fd12, %fd20;
	add.f64 	%fd29, %fd28, %fd28;
	neg.f64 	%fd30, %fd20;
	fma.rn.f64 	%fd31, %fd30, %fd12, %fd29;
	mul.f64 	%fd32, %fd18, %fd31;
	fma.rn.f64 	%fd33, %fd21, %fd27, 0d3FB5555555555555;
	mov.f64 	%fd34, 0d3FB5555555555555;
	sub.f64 	%fd35, %fd34, %fd33;
	fma.rn.f64 	%fd36, %fd21, %fd27, %fd35;
	add.f64 	%fd37, %fd36, 0dBC46A4CB00B9E7B0;
	add.f64 	%fd38, %fd33, %fd37;
	sub.f64 	%fd39, %fd33, %fd38;
	add.f64 	%fd40, %fd37, %fd39;
	mul.rn.f64 	%fd41, %fd20, %fd20;
	neg.f64 	%fd42, %fd41;
	fma.rn.f64 	%fd43, %fd20, %fd20, %fd42;
	{
	.reg .b32 %temp; 
	mov.b64 	{%r22, %temp}, %fd32;
	}
	{
	.reg .b32 %temp; 
	mov.b64 	{%temp, %r23}, %fd32;
	}
	add.s32 	%r24, %r23, 1048576;
	mov.b64 	%fd44, {%r22, %r24};
	fma.rn.f64 	%fd45, %fd20, %fd44, %fd43;
	mul.rn.f64 	%fd46, %fd41, %fd20;
	neg.f64 	%fd47, %fd46;
	fma.rn.f64 	%fd48, %fd41, %fd20, %fd47;
	fma.rn.f64 	%fd49, %fd41, %fd32, %fd48;
	fma.rn.f64 	%fd50, %fd45, %fd20, %fd49;
	mul.rn.f64 	%fd51, %fd38, %fd46;
	neg.f64 	%fd52, %fd51;
	fma.rn.f64 	%fd53, %fd38, %fd46, %fd52;
	fma.rn.f64 	%fd54, %fd38, %fd50, %fd53;
	fma.rn.f64 	%fd55, %fd40, %fd46, %fd54;
	add.f64 	%fd56, %fd51, %fd55;
	sub.f64 	%fd57, %fd51, %fd56;
	add.f64 	%fd58, %fd55, %fd57;
	add.f64 	%fd59, %fd20, %fd56;
	sub.f64 	%fd60, %fd20, %fd59;
	add.f64 	%fd61, %fd56, %fd60;
	add.f64 	%fd62, %fd58, %fd61;
	add.f64 	%fd63, %fd32, %fd62;
	add.f64 	%fd64, %fd59, %fd63;
	sub.f64 	%fd65, %fd59, %fd64;
	add.f64 	%fd66, %fd63, %fd65;
	xor.b32  	%r25, %r48, -2147483648;
	mov.b32 	%r26, 1127219200;
	mov.b64 	%fd67, {%r25, %r26};
	mov.b32 	%r27, -2147483648;
	mov.b64 	%fd68, {%r27, %r26};
	sub.f64 	%fd69, %fd67, %fd68;
	fma.rn.f64 	%fd70, %fd69, 0d3FE62E42FEFA39EF, %fd64;
	fma.rn.f64 	%fd71, %fd69, 0dBFE62E42FEFA39EF, %fd70;
	sub.f64 	%fd72, %fd71, %fd64;
	sub.f64 	%fd73, %fd66, %fd72;
	fma.rn.f64 	%fd74, %fd69, 0d3C7ABC9E3B39803F, %fd73;
	add.f64 	%fd75, %fd70, %fd74;
	sub.f64 	%fd76, %fd70, %fd75;
	add.f64 	%fd77, %fd74, %fd76;
	mov.f64 	%fd78, 0d4000000000000000;
	{
	.reg .b32 %temp; 
	mov.b64 	{%temp, %r28}, %fd78;
	}
	{
	.reg .b32 %temp; 
	mov.b64 	{%r29, %temp}, %fd78;
	}
	shl.b32 	%r30, %r28, 1;
	setp.gt.u32 	%p3, %r30, -33554433;
	and.b32  	%r31, %r28, -15728641;
	selp.b32 	%r32, %r31, %r28, %p3;
	mov.b64 	%fd79, {%r29, %r32};
	mul.rn.f64 	%fd80, %fd75, %fd79;
	neg.f64 	%fd81, %fd80;
	fma.rn.f64 	%fd82, %fd75, %fd79, %fd81;
	fma.rn.f64 	%fd83, %fd77, %fd79, %fd82;
	add.f64 	%fd4, %fd80, %fd83;
	sub.f64 	%fd84, %fd80, %fd4;
	add.f64 	%fd5, %fd83, %fd84;
	fma.rn.f64 	%fd85, %fd4, 0d3FF71547652B82FE, 0d4338000000000000;
	{
	.reg .b32 %temp; 
	mov.b64 	{%r13, %temp}, %fd85;
	}
	mov.f64 	%fd86, 0dC338000000000000;
	add.rn.f64 	%fd87, %fd85, %fd86;
	fma.rn.f64 	%fd88, %fd87, 0dBFE62E42FEFA39EF, %fd4;
	fma.rn.f64 	%fd89, %fd87, 0dBC7ABC9E3B39803F, %fd88;
	fma.rn.f64 	%fd90, %fd89, 0d3E5ADE1569CE2BDF, 0d3E928AF3FCA213EA;
	fma.rn.f64 	%fd91, %fd90, %fd89, 0d3EC71DEE62401315;
	fma.rn.f64 	%fd92, %fd91, %fd89, 0d3EFA01997C89EB71;
	fma.rn.f64 	%fd93, %fd92, %fd89, 0d3F2A01A014761F65;
	fma.rn.f64 	%fd94, %fd93, %fd89, 0d3F56C16C1852B7AF;
	fma.rn.f64 	%fd95, %fd94, %fd89, 0d3F81111111122322;
	fma.rn.f64 	%fd96, %fd95, %fd89, 0d3FA55555555502A1;
	fma.rn.f64 	%fd97, %fd96, %fd89, 0d3FC5555555555511;
	fma.rn.f64 	%fd98, %fd97, %fd89, 0d3FE000000000000B;
	fma.rn.f64 	%fd99, %fd98, %fd89, 0d3FF0000000000000;
	fma.rn.f64 	%fd100, %fd99, %fd89, 0d3FF0000000000000;
	{
	.reg .b32 %temp; 
	mov.b64 	{%r14, %temp}, %fd100;
	}
	{
	.reg .b32 %temp; 
	mov.b64 	{%temp, %r15}, %fd100;
	}
	shl.b32 	%r33, %r13, 20;
	add.s32 	%r34, %r33, %r15;
	mov.b64 	%fd108, {%r14, %r34};
	{
	.reg .b32 %temp; 
	mov.b64 	{%temp, %r35}, %fd4;
	}
	mov.b32 	%f2, %r35;
	abs.f32 	%f1, %f2;
	setp.lt.f32 	%p4, %f1, 0f4086232B;
	@%p4 bra 	$L__BB9_7;
	setp.lt.f64 	%p5, %fd4, 0d0000000000000000;
	add.f64 	%fd101, %fd4, 0d7FF0000000000000;
	selp.f64 	%fd108, 0d0000000000000000, %fd101, %p5;
	setp.geu.f32 	%p6, %f1, 0f40874800;
	@%p6 bra 	$L__BB9_7;
	shr.u32 	%r36, %r13, 31;
	add.s32 	%r37, %r13, %r36;
	shr.s32 	%r38, %r37, 1;
	shl.b32 	%r39, %r38, 20;
	add.s32 	%r40, %r15, %r39;
	mov.b64 	%fd102, {%r14, %r40};
	sub.s32 	%r41, %r13, %r38;
	shl.b32 	%r42, %r41, 20;
	add.s32 	%r43, %r42, 1072693248;
	mov.b32 	%r44, 0;
	mov.b64 	%fd103, {%r44, %r43};
	mul.f64 	%fd108, %fd103, %fd102;
$L__BB9_7:
	abs.f64 	%fd104, %fd108;
	setp.eq.f64 	%p7, %fd104, 0d7FF0000000000000;
	fma.rn.f64 	%fd105, %fd108, %fd5, %fd108;
	selp.f64 	%fd106, %fd108, %fd105, %p7;
	st.param.f64 	[func_retval0], %fd106;
	ret;

}


// ===== COMPILED SASS (sm_100) =====

	.target	sm_100

	.elftype	@"ET_EXEC"


//--------------------- .note.nv.tkinfo           --------------------------
	.section	.note.nv.tkinfo,"",@"SHT_NOTE"
	.sectionflags	@"SHF_NOTE_NV_TKINFO"
	.tkinfo
        /*0018*/ 	.word	0x00000002
        /*0030*/ 	.string	""
        /*0030*/ 	.string	"ptxas"
        /*0030*/ 	.string	"Cuda compilation tools, release 13.0, V13.0.88"
        /*0030*/ 	.string	"Build cuda_13.0.r13.0/compiler.36424714_0"
        /*0030*/ 	.string	"-arch sm_100 -m 64 "



//--------------------- .note.nv.cuinfo           --------------------------
	.section	.note.nv.cuinfo,"",@"SHT_NOTE"
	.sectionflags	@"SHF_NOTE_NV_CUINFO"
        /*0018*/ 	.short	0x0002
        /*001a*/ 	.short	0x0064
        /*001c*/ 	.short	0x0082
	.zero		2


//--------------------- .nv.info                  --------------------------
	.section	.nv.info,"",@"SHT_CUDA_INFO"
	.align	4


	//----- nvinfo : EIATTR_REGCOUNT
	.align		4
        /*0000*/ 	.byte	0x04, 0x2f
        /*0002*/ 	.short	(.L_3 - .L_2)
	.align		4
.L_2:
        /*0004*/ 	.word	index@(_Z19cuda_ricker_waveletPfffi)
        /*0008*/ 	.word	0x00000012


	//----- nvinfo : EIATTR_FRAME_SIZE
	.align		4
.L_3:
        /*000c*/ 	.byte	0x04, 0x11
        /*000e*/ 	.short	(.L_5 - .L_4)
	.align		4
.L_4:
        /*0010*/ 	.word	index@($__internal_4_$__cuda_sm20_dblrcp_rn_slowpath_v3)
        /*0014*/ 	.word	0x00000000


	//----- nvinfo : EIATTR_FRAME_SIZE
	.align		4
.L_5:
        /*0018*/ 	.byte	0x04, 0x11
        /*001a*/ 	.short	(.L_7 - .L_6)
	.align		4
.L_6:
        /*001c*/ 	.word	index@(_Z19cuda_ricker_waveletPfffi)
        /*0020*/ 	.word	0x00000000


	//----- nvinfo : EIATTR_REGCOUNT
	.align		4
.L_7:
        /*0024*/ 	.byte	0x04, 0x2f
        /*0026*/ 	.short	(.L_9 - .L_8)
	.align		4
.L_8:
        /*0028*/ 	.word	index@(_Z10cuda_set_sPiiiiiiiiiii)
        /*002c*/ 	.word	0x0000000c


	//----- nvinfo : EIATTR_FRAME_SIZE
	.align		4
.L_9:
        /*0030*/ 	.byte	0x04, 0x11
        /*0032*/ 	.short	(.L_11 - .L_10)
	.align		4
.L_10:
        /*0034*/ 	.word	index@(_Z10cuda_set_sPiiiiiiiiiii)
        /*0038*/ 	.word	0x00000000


	//----- nvinfo : EIATTR_REGCOUNT
	.align		4
.L_11:
        /*003c*/ 	.byte	0x04, 0x2f
        /*003e*/ 	.short	(.L_13 - .L_12)
	.align		4
.L_12:
        /*0040*/ 	.word	index@(_Z10cuda_set_gPiiiii)
        /*0044*/ 	.word	0x0000000c


	//----- nvinfo : EIATTR_FRAME_SIZE
	.align		4
.L_13:
        /*0048*/ 	.byte	0x04, 0x11
        /*004a*/ 	.short	(.L_15 - .L_14)
	.align		4
.L_14:
        /*004c*/ 	.word	index@(_Z10cuda_set_gPiiiii)
        /*0050*/ 	.word	0x00000000


	//----- nvinfo : EIATTR_REGCOUNT
	.align		4
.L_15:
        /*0054*/ 	.byte	0x04, 0x2f
        /*0056*/ 	.short	(.L_17 - .L_16)
	.align		4
.L_16:
        /*0058*/ 	.word	index@(_Z17cuda_trans_xy2txyPfS_iii)
        /*005c*/ 	.word	0x0000000c


	//----- nvinfo : EIATTR_FRAME_SIZE
	.align		4
.L_17:
        /*0060*/ 	.byte	0x04, 0x11
        /*0062*/ 	.short	(.L_19 - .L_18)
	.align		4
.L_18:
        /*0064*/ 	.word	index@(_Z17cuda_trans_xy2txyPfS_iii)
        /*0068*/ 	.word	0x00000000


	//----- nvinfo : EIATTR_REGCOUNT
	.align		4
.L_19:
        /*006c*/ 	.byte	0x04, 0x2f
        /*006e*/ 	.short	(.L_21 - .L_20)
	.align		4
.L_20:
        /*0070*/ 	.word	index@(_Z15mute_directwaveiiifffffiiiiiifPfii)
        /*0074*/ 	.word	0x00000027


	//----- nvinfo : EIATTR_FRAME_SIZE
	.align		4
.L_21:
        /*0078*/ 	.byte	0x04, 0x11
        /*007a*/ 	.short	(.L_23 - .L_22)
	.align		4
.L_22:
        /*007c*/ 	.word	index@($_Z15mute_directwaveiiifffffiiiiiifPfii$__internal_accurate_pow)
        /*0080*/ 	.word	0x00000000


	//----- nvinfo : EIATTR_FRAME_SIZE
	.align		4
.L_23:
        /*0084*/ 	.byte	0x04, 0x11
        /*0086*/ 	.short	(.L_25 - .L_24)
	.align		4
.L_24:
        /*0088*/ 	.word	index@($__internal_3_$__cuda_sm3x_div_rn_noftz_f32_slowpath)
        /*008c*/ 	.word	0x00000000


	//----- nvinfo : EIATTR_FRAME_SIZE
	.align		4
.L_25:
        /*0090*/ 	.byte	0x04, 0x11
        /*0092*/ 	.short	(.L_27 - .L_26)
	.align		4
.L_26:
        /*0094*/ 	.word	index@($__internal_2_$__cuda_sm20_sqrt_rn_f32_slowpath)
        /*0098*/ 	.word	0x00000000


	//----- nvinfo : EIATTR_FRAME_SIZE
	.align		4
.L_27:
        /*009c*/ 	.byte	0x04, 0x11
        /*009e*/ 	.short	(.L_29 - .L_28)
	.align		4
.L_28:
        /*00a0*/ 	.word	index@($__internal_1_$__cuda_sm20_div_rn_f64_full)
        /*00a4*/ 	.word	0x00000000


	//----- nvinfo : EIATTR_FRAME_SIZE
	.align		4
.L_29:
        /*00a8*/ 	.byte	0x04, 0x11
        /*00aa*/ 	.short	(.L_31 - .L_30)
	.align		4
.L_30:
        /*00ac*/ 	.word	index@(_Z15mute_directwaveiiifffffiiiiiifPfii)
        /*00b0*/ 	.word	0x00000000


	//----- nvinfo : EIATTR_REGCOUNT
	.align		4
.L_31:
        /*00b4*/ 	.byte	0x04, 0x2f
        /*00b6*/ 	.short	(.L_33 - .L_32)
	.align		4
.L_32:
        /*00b8*/ 	.word	index@(_Z16cuda_absorb_bndrPfiiif)
        /*00bc*/ 	.word	0x00000026


	//----- nvinfo : EIATTR_FRAME_SIZE
	.align		4
.L_33:
        /*00c0*/ 	.byte	0x04, 0x11
        /*00c2*/ 	.short	(.L_35 - .L_34)
	.align		4
.L_34:
        /*00c4*/ 	.word	index@($_Z16cuda_absorb_bndrPfiiif$__internal_accurate_pow)
        /*00c8*/ 	.word	0x00000000


	//----- nvinfo : EIATTR_FRAME_SIZE
	.align		4
.L_35:
        /*00cc*/ 	.byte	0x04, 0x11
        /*00ce*/ 	.short	(.L_37 - .L_36)
	.align		4
.L_36:
        /*00d0*/ 	.word	index@($__internal_0_$__cuda_sm20_div_rn_f64_full)
        /*00d4*/ 	.word	0x00000000


	//----- nvinfo : EIATTR_FRAME_SIZE
	.align		4
.L_37:
        /*00d8*/ 	.byte	0x04, 0x11
        /*00da*/ 	.short	(.L_39 - .L_38)
	.align		4
.L_38:
        /*00dc*/ 	.word	index@(_Z16cuda_absorb_bndrPfiiif)
        /*00e0*/ 	.word	0x00000000


	//----- nvinfo : EIATTR_REGCOUNT
	.align		4
.L_39:
        /*00e4*/ 	.byte	0x04, 0x2f
        /*00e6*/ 	.short	(.L_41 - .L_40)
	.align		4
.L_40:
        /*00e8*/ 	.word	index@(_Z11cuda_recordPfS_Pii)
        /*00ec*/ 	.word	0x0000000c


	//----- nvinfo : EIATTR_FRAME_SIZE
	.align		4
.L_41:
        /*00f0*/ 	.byte	0x04, 0x11
        /*00f2*/ 	.short	(.L_43 - .L_42)
	.align		4
.L_42:
        /*00f4*/ 	.word	index@(_Z11cuda_recordPfS_Pii)
        /*00f8*/ 	.word	0x00000000


	//----- nvinfo : EIATTR_REGCOUNT
	.align		4
.L_43:
        /*00fc*/ 	.byte	0x04, 0x2f
        /*00fe*/ 	.short	(.L_45 - .L_44)
	.align		4
.L_44:
        /*0100*/ 	.word	index@(_Z15cuda_add_sourcebPfS_Pii)
        /*0104*/ 	.word	0x0000000e


	//----- nvinfo : EIATTR_FRAME_SIZE
	.align		4
.L_45:
        /*0108*/ 	.byte	0x04, 0x11
        /*010a*/ 	.short	(.L_47 - .L_46)
	.align		4
.L_46:
        /*010c*/ 	.word	index@(_Z15cuda_add_sourcebPfS_Pii)
        /*0110*/ 	.word	0x00000000


	//----- nvinfo : EIATTR_REGCOUNT
	.align		4
.L_47:
        /*0114*/ 	.byte	0x04, 0x2f
        /*0116*/ 	.short	(.L_49 - .L_48)
	.align		4
.L_48:
        /*0118*/ 	.word	index@(_Z14cuda_step_fd3dPfS_S_fffiii)
        /*011c*/ 	.word	0x00000020


	//----- nvinfo : EIATTR_FRAME_SIZE
	.align		4
.L_49:
        /*0120*/ 	.byte	0x04, 0x11
        /*0122*/ 	.short	(.L_51 - .L_50)
	.align		4
.L_50:
        /*0124*/ 	.word	index@(_Z14cuda_step_fd3dPfS_S_fffiii)
        /*0128*/ 	.word	0x00000000


	//----- nvinfo : EIATTR_MIN_STACK_SIZE
	.align		4
.L_51:
        /*012c*/ 	.byte	0x04, 0x12
        /*012e*/ 	.short	(.L_53 - .L_52)
	.align		4
.L_52:
        /*0130*/ 	.word	index@(_Z14cuda_step_fd3dPfS_S_fffiii)
        /*0134*/ 	.word	0x00000000


	//----- nvinfo : EIATTR_MIN_STACK_SIZE
	.align		4
.L_53:
        /*0138*/ 	.byte	0x04, 0x12
        /*013a*/ 	.short	(.L_55 - .L_54)
	.align		4
.L_54:
        /*013c*/ 	.word	index@(_Z15cuda_add_sourcebPfS_Pii)
        /*0140*/ 	.word	0x00000000


	//----- nvinfo : EIATTR_MIN_STACK_SIZE
	.align		4
.L_55:
        /*0144*/ 	.byte	0x04, 0x12
        /*0146*/ 	.short	(.L_57 - .L_56)
	.align		4
.L_56:
        /*0148*/ 	.word	index@(_Z11cuda_recordPfS_Pii)
        /*014c*/ 	.word	0x00000000


	//----- nvinfo : EIATTR_MIN_STACK_SIZE
	.align		4
.L_57:
        /*0150*/ 	.byte	0x04, 0x12
        /*0152*/ 	.short	(.L_59 - .L_58)
	.align		4
.L_58:
        /*0154*/ 	.word	index@(_Z16cuda_absorb_bndrPfiiif)
        /*0158*/ 	.word	0x00000000


	//----- nvinfo : EIATTR_MIN_STACK_SIZE
	.align		4
.L_59:
        /*015c*/ 	.byte	0x04, 0x12
        /*015e*/ 	.short	(.L_61 - .L_60)
	.align		4
.L_60:
        /*0160*/ 	.word	index@(_Z15mute_directwaveiiifffffiiiiiifPfii)
        /*0164*/ 	.word	0x00000000


	//----- nvinfo : EIATTR_MIN_STACK_SIZE
	.align		4
.L_61:
        /*0168*/ 	.byte	0x04, 0x12
        /*016a*/ 	.short	(.L_63 - .L_62)
	.align		4
.L_62:
        /*016c*/ 	.word	index@(_Z17cuda_trans_xy2txyPfS_iii)
        /*0170*/ 	.word	0x00000000


	//----- nvinfo : EIATTR_MIN_STACK_SIZE
	.align		4
.L_63:
        /*0174*/ 	.byte	0x04, 0x12
        /*0176*/ 	.short	(.L_65 - .L_64)
	.align		4
.L_64:
        /*0178*/ 	.word	index@(_Z10cuda_set_gPiiiii)
        /*017c*/ 	.word	0x00000000


	//----- nvinfo : EIATTR_MIN_STACK_SIZE
	.align		4
.L_65:
        /*0180*/ 	.byte	0x04, 0x12
        /*0182*/ 	.short	(.L_67 - .L_66)
	.align		4
.L_66:
        /*0184*/ 	.word	index@(_Z10cuda_set_sPiiiiiiiiiii)
        /*0188*/ 	.word	0x00000000


	//----- nvinfo : EIATTR_MIN_STACK_SIZE
	.align		4
.L_67:
        /*018c*/ 	.byte	0x04, 0x12
        /*018e*/ 	.short	(.L_69 - .L_68)
	.align		4
.L_68:
        /*0190*/ 	.word	index@(_Z19cuda_ricker_waveletPfffi)
        /*0194*/ 	.word	0x00000000
.L_69:


//--------------------- .nv.compat                --------------------------
	.section	.nv.compat,"",@"SHT_CUDA_COMPAT_INFO"
	.align	4
        /*0000*/ 	.byte	0x02, 0x09, 0x00, 0x00, 0x02, 0x02, 0x01, 0x00, 0x02, 0x05, 0x05, 0x00, 0x03, 0x07, 0x01, 0x01
        /*0010*/ 	.byte	0x02, 0x03, 0x00, 0x00, 0x02, 0x06, 0x01, 0x00, 0x04, 0x0b, 0x08, 0x00, 0x01, 0x00, 0x00, 0x00
        /*0020*/ 	.byte	0x00, 0x00, 0x00, 0x00


//--------------------- .nv.info._Z14cuda_step_fd3dPfS_S_fffiii --------------------------
	.section	.nv.info._Z14cuda_step_fd3dPfS_S_fffiii,"",@"SHT_CUDA_INFO"
	.sectionflags	@""
	.align	4


	//----- nvinfo : EIATTR_CUDA_API_VERSION
	.align		4
        /*0000*/ 	.byte	0x04, 0x37
        /*0002*/ 	.short	(.L_71 - .L_70)
.L_70:
        /*0004*/ 	.word	0x00000082


	//----- nvinfo : EIATTR_KPARAM_INFO
	.align		4
.L_71:
        /*0008*/ 	.byte	0x04, 0x17
        /*000a*/ 	.short	(.L_73 - .L_72)
.L_72:
        /*000c*/ 	.word	0x00000000
        /*0010*/ 	.short	0x0008
        /*0012*/ 	.short	0x002c
        /*0014*/ 	.byte	0x00, 0xf0, 0x11, 0x00


	//----- nvinfo : EIATTR_KPARAM_INFO
	.align		4
.L_73:
        /*0018*/ 	.byte	0x04, 0x17
        /*001a*/ 	.short	(.L_75 - .L_74)
.L_74:
        /*001c*/ 	.word	0x00000000
        /*0020*/ 	.short	0x0007
        /*0022*/ 	.short	0x0028
        /*0024*/ 	.byte	0x00, 0xf0, 0x11, 0x00


	//----- nvinfo : EIATTR_KPARAM_INFO
	.align		4
.L_75:
        /*0028*/ 	.byte	0x04, 0x17
        /*002a*/ 	.short	(.L_77 - .L_76)
.L_76:
        /*002c*/ 	.word	0x00000000
        /*0030*/ 	.short	0x0006
        /*0032*/ 	.short	0x0024
        /*0034*/ 	.byte	0x00, 0xf0, 0x11, 0x00


	//----- nvinfo : EIATTR_KPARAM_INFO
	.align		4
.L_77:
        /*0038*/ 	.byte	0x04, 0x17
        /*003a*/ 	.short	(.L_79 - .L_78)
.L_78:
        /*003c*/ 	.word	0x00000000
        /*0040*/ 	.short	0x0005
        /*0042*/ 	.short	0x0020
        /*0044*/ 	.byte	0x00, 0xf0, 0x11, 0x00


	//----- nvinfo : EIATTR_KPARAM_INFO
	.align		4
.L_79:
        /*0048*/ 	.byte	0x04, 0x17
        /*004a*/ 	.short	(.L_81 - .L_80)
.L_80:
        /*004c*/ 	.word	0x00000000
        /*0050*/ 	.short	0x0004
        /*0052*/ 	.short	0x001c
        /*0054*/ 	.byte	0x00, 0xf0, 0x11, 0x00


	//----- nvinfo : EIATTR_KPARAM_INFO
	.align		4
.L_81:
        /*0058*/ 	.byte	0x04, 0x17
        /*005a*/ 	.short	(.L_83 - .L_82)
.L_82:
        /*005c*/ 	.word	0x00000000
        /*0060*/ 	.short	0x0003
        /*0062*/ 	.short	0x0018
        /*0064*/ 	.byte	0x00, 0xf0, 0x11, 0x00


	//----- nvinfo : EIATTR_KPARAM_INFO
	.align		4
.L_83:
        /*0068*/ 	.byte	0x04, 0x17
        /*006a*/ 	.short	(.L_85 - .L_84)
.L_84:
        /*006c*/ 	.word	0x00000000
        /*0070*/ 	.short	0x0002
        /*0072*/ 	.short	0x0010
        /*0074*/ 	.byte	0x00, 0xf5, 0x21, 0x00


	//----- nvinfo : EIATTR_KPARAM_INFO
	.align		4
.L_85:
        /*0078*/ 	.byte	0x04, 0x17
        /*007a*/ 	.short	(.L_87 - .L_86)
.L_86:
        /*007c*/ 	.word	0x00000000
        /*0080*/ 	.short	0x0001
        /*0082*/ 	.short	0x0008
        /*0084*/ 	.byte	0x00, 0xf5, 0x21, 0x00


	//----- nvinfo : EIATTR_KPARAM_INFO
	.align		4
.L_87:
        /*0088*/ 	.byte	0x04, 0x17
        /*008a*/ 	.short	(.L_89 - .L_88)
.L_88:
        /*008c*/ 	.word	0x00000000
        /*0090*/ 	.short	0x0000
        /*0092*/ 	.short	0x0000
        /*0094*/ 	.byte	0x00, 0xf5, 0x21, 0x00


	//----- nvinfo : EIATTR_SPARSE_MMA_MASK
	.align		4
.L_89:
        /*0098*/ 	.byte	0x03, 0x50
        /*009a*/ 	.short	0x0000


	//----- nvinfo : EIATTR_MAXREG_COUNT
	.align		4
        /*009c*/ 	.byte	0x03, 0x1b
        /*009e*/ 	.short	0x00ff


	//----- nvinfo : EIATTR_NUM_BARRIERS
	.align		4
        /*00a0*/ 	.byte	0x02, 0x4c
        /*00a2*/ 	.byte	0x01
	.zero		1


	//----- nvinfo : EIATTR_MERCURY_ISA_VERSION
	.align		4
        /*00a4*/ 	.byte	0x03, 0x5f
        /*00a6*/ 	.short	0x0101


	//----- nvinfo : EIATTR_VRC_CTA_INIT_COUNT
	.align		4
        /*00a8*/ 	.byte	0x02, 0x4a
	.zero		1
	.zero		1


	//----- nvinfo : EIATTR_EXIT_INSTR_OFFSETS
	.align		4
        /*00ac*/ 	.byte	0x04, 0x1c
        /*00ae*/ 	.short	(.L_91 - .L_90)


	//   ....[0]....
.L_90:
        /*00b0*/ 	.word	0x00000380


	//   ....[1]....
        /*00b4*/ 	.word	0x00000d10


	//----- nvinfo : EIATTR_CRS_STACK_SIZE
	.align		4
.L_91:
        /*00b8*/ 	.byte	0x04, 0x1e
        /*00ba*/ 	.short	(.L_93 - .L_92)
.L_92:
        /*00bc*/ 	.word	0x00000000


	//----- nvinfo : EIATTR_CBANK_PARAM_SIZE
	.align		4
.L_93:
        /*00c0*/ 	.byte	0x03, 0x19
        /*00c2*/ 	.short	0x0030


	//----- nvinfo : EIATTR_PARAM_CBANK
	.align		4
        /*00c4*/ 	.byte	0x04, 0x0a
        /*00c6*/ 	.short	(.L_95 - .L_94)
	.align		4
.L_94:
        /*00c8*/ 	.word	index@(.nv.constant0._Z14cuda_step_fd3dPfS_S_fffiii)
        /*00cc*/ 	.short	0x0380
        /*00ce*/ 	.short	0x0030


	//----- nvinfo : EIATTR_SW_WAR
	.align		4
.L_95:
        /*00d0*/ 	.byte	0x04, 0x36
        /*00d2*/ 	.short	(.L_97 - .L_96)
.L_96:
        /*00d4*/ 	.word	0x00000008
.L_97:


//--------------------- .nv.info._Z15cuda_add_sourcebPfS_Pii --------------------------
	.section	.nv.info._Z15cuda_add_sourcebPfS_Pii,"",@"SHT_CUDA_INFO"
	.sectionflags	@""
	.align	4


	//----- nvinfo : EIATTR_CUDA_API_VERSION
	.align		4
        /*0000*/ 	.byte	0x04, 0x37
        /*0002*/ 	.short	(.L_99 - .L_98)
.L_98:
        /*0004*/ 	.word	0x00000082


	//----- nvinfo : EIATTR_KPARAM_INFO
	.align		4
.L_99:
        /*0008*/ 	.byte	0x04, 0x17
        /*000a*/ 	.short	(.L_101 - .L_100)
.L_100:
        /*000c*/ 	.word	0x00000000
        /*0010*/ 	.short	0x0004
        /*0012*/ 	.short	0x0020
        /*0014*/ 	.byte	0x00, 0xf0, 0x11, 0x00


	//----- nvinfo : EIATTR_KPARAM_INFO
	.align		4
.L_101:
        /*0018*/ 	.byte	0x04, 0x17
        /*001a*/ 	.short	(.L_103 - .L_102)
.L_102:
        /*001c*/ 	.word	0x00000000
        /*0020*/ 	.short	0x0003
        /*0022*/ 	.short	0x0018
        /*0024*/ 	.byte	0x00, 0xf5, 0x21, 0x00


	//----- nvinfo : EIATTR_KPARAM_INFO
	.align		4
.L_103:
        /*0028*/ 	.byte	0x04, 0x17
        /*002a*/ 	.short	(.L_105 - .L_104)
.L_104:
        /*002c*/ 	.word	0x00000000
        /*0030*/ 	.short	0x0002
        /*0032*/ 	.short	0x0010
        /*0034*/ 	.byte	0x00, 0xf5, 0x21, 0x00


	//----- nvinfo : EIATTR_KPARAM_INFO
	.align		4
.L_105:
        /*0038*/ 	.byte	0x04, 0x17
        /*003a*/ 	.short	(.L_107 - .L_106)
.L_106:
        /*003c*/ 	.word	0x00000000
        /*0040*/ 	.short	0x0001
        /*0042*/ 	.short	0x0008
        /*0044*/ 	.byte	0x00, 0xf5, 0x21, 0x00


	//----- nvinfo : EIATTR_KPARAM_INFO
	.align		4
.L_107:
        /*0048*/ 	.byte	0x04, 0x17
        /*004a*/ 	.short	(.L_109 - .L_108)
.L_108:
        /*004c*/ 	.word	0x00000000
        /*0050*/ 	.short	0x0000
        /*0052*/ 	.short	0x0000
        /*0054*/ 	.byte	0x00, 0xf0, 0x05, 0x00


	//----- nvinfo : EIATTR_SPARSE_MMA_MASK
	.align		4
.L_109:
        /*0058*/ 	.byte	0x03, 0x50
        /*005a*/ 	.short	0x0000


	//----- nvinfo : EIATTR_MAXREG_COUNT
	.align		4
        /*005c*/ 	.byte	0x03, 0x1b
        /*005e*/ 	.short	0x00ff


	//----- nvinfo : EIATTR_MERCURY_ISA_VERSION
	.align		4
        /*0060*/ 	.byte	0x03, 0x5f
        /*0062*/ 	.short	0x0101


	//----- nvinfo : EIATTR_VRC_CTA_INIT_COUNT
	.align		4
        /*0064*/ 	.byte	0x02, 0x4a
	.zero		1
	.zero		1


	//----- nvinfo : EIATTR_EXIT_INSTR_OFFSETS
	.align		4
        /*0068*/ 	.byte	0x04, 0x1c
        /*006a*/ 	.short	(.L_111 - .L_110)


	//   ....[0]....
.L_110:
        /*006c*/ 	.word	0x00000070


	//   ....[1]....
        /*0070*/ 	.word	0x00000180


	//   ....[2]....
        /*0074*/ 	.word	0x00000240


	//----- nvinfo : EIATTR_CBANK_PARAM_SIZE
	.align		4
.L_111:
        /*0078*/ 	.byte	0x03, 0x19
        /*007a*/ 	.short	0x0024


	//----- nvinfo : EIATTR_PARAM_CBANK
	.align		4
        /*007c*/ 	.byte	0x04, 0x0a
        /*007e*/ 	.short	(.L_113 - .L_112)
	.align		4
.L_112:
        /*0080*/ 	.word	index@(.nv.constant0._Z15cuda_add_sourcebPfS_Pii)
        /*0084*/ 	.short	0x0380
        /*0086*/ 	.short	0x0024


	//----- nvinfo : EIATTR_SW_WAR
	.align		4
.L_113:
        /*0088*/ 	.byte	0x04, 0x36
        /*008a*/ 	.short	(.L_115 - .L_114)
.L_114:
        /*008c*/ 	.word	0x00000008
.L_115:


//--------------------- .nv.info._Z11cuda_recordPfS_Pii --------------------------
	.section	.nv.info._Z11cuda_recordPfS_Pii,"",@"SHT_CUDA_INFO"
	.sectionflags	@""
	.align	4


	//----- nvinfo : EIATTR_CUDA_API_VERSION
	.align		4
        /*0000*/ 	.byte	0x04, 0x37
        /*0002*/ 	.short	(.L_117 - .L_116)
.L_116:
        /*0004*/ 	.word	0x00000082


	//----- nvinfo : EIATTR_KPARAM_INFO
	.align		4
.L_117:
        /*0008*/ 	.byte	0x04, 0x17
        /*000a*/ 	.short	(.L_119 - .L_118)
.L_118:
        /*000c*/ 	.word	0x00000000
        /*0010*/ 	.short	0x0003
        /*0012*/ 	.short	0x0018
        /*0014*/ 	.byte	0x00, 0xf0, 0x11, 0x00


	//----- nvinfo : EIATTR_KPARAM_INFO
	.align		4
.L_119:
        /*0018*/ 	.byte	0x04, 0x17
        /*001a*/ 	.short	(.L_121 - .L_120)
.L_120:
        /*001c*/ 	.word	0x00000000
        /*0020*/ 	.short	0x0002
        /*0022*/ 	.short	0x0010
        /*0024*/ 	.byte	0x00, 0xf5, 0x21, 0x00


	//----- nvinfo : EIATTR_KPARAM_INFO
	.align		4
.L_121:
        /*0028*/ 	.byte	0x04, 0x17
        /*002a*/ 	.short	(.L_123 - .L_122)
.L_122:
        /*002c*/ 	.word	0x00000000
        /*0030*/ 	.short	0x0001
        /*0032*/ 	.short	0x0008
        /*0034*/ 	.byte	0x00, 0xf5, 0x21, 0x00


	//----- nvinfo : EIATTR_KPARAM_INFO
	.align		4
.L_123:
        /*0038*/ 	.byte	0x04, 0x17
        /*003a*/ 	.short	(.L_125 - .L_124)
.L_124:
        /*003c*/ 	.word	0x00000000
        /*0040*/ 	.short	0x0000
        /*0042*/ 	.short	0x0000
        /*0044*/ 	.byte	0x00, 0xf5, 0x21, 0x00


	//----- nvinfo : EIATTR_SPARSE_MMA_MASK
	.align		4
.L_125:
        /*0048*/ 	.byte	0x03, 0x50
        /*004a*/ 	.short	0x0000


	//----- nvinfo : EIATTR_MAXREG_COUNT
	.align		4
        /*004c*/ 	.byte	0x03, 0x1b
        /*004e*/ 	.short	0x00ff


	//----- nvinfo : EIATTR_MERCURY_ISA_VERSION
	.align		4
        /*0050*/ 	.byte	0x03, 0x5f
        /*0052*/ 	.short	0x0101


	//----- nvinfo : EIATTR_VRC_CTA_INIT_COUNT
	.align		4
        /*0054*/ 	.byte	0x02, 0x4a
	.zero		1
	.zero		1


	//----- nvinfo : EIATTR_EXIT_INSTR_OFFSETS
	.align		4
        /*0058*/ 	.byte	0x04, 0x1c
        /*005a*/ 	.short	(.L_127 - .L_126)


	//   ....[0]....
.L_126:
        /*005c*/ 	.word	0x00000070


	//   ....[1]....
        /*0060*/ 	.word	0x00000120


	//----- nvinfo : EIATTR_CBANK_PARAM_SIZE
	.align		4
.L_127:
        /*0064*/ 	.byte	0x03, 0x19
        /*0066*/ 	.short	0x001c


	//----- nvinfo : EIATTR_PARAM_CBANK
	.align		4
        /*0068*/ 	.byte	0x04, 0x0a
        /*006a*/ 	.short	(.L_129 - .L_128)
	.align		4
.L_128:
        /*006c*/ 	.word	index@(.nv.constant0._Z11cuda_recordPfS_Pii)
        /*0070*/ 	.short	0x0380
        /*0072*/ 	.short	0x001c


	//----- nvinfo : EIATTR_SW_WAR
	.align		4
.L_129:
        /*0074*/ 	.byte	0x04, 0x36
        /*0076*/ 	.short	(.L_131 - .L_130)
.L_130:
        /*0078*/ 	.word	0x00000008
.L_131:


//--------------------- .nv.info._Z16cuda_absorb_bndrPfiiif --------------------------
	.section	.nv.info._Z16cuda_absorb_bndrPfiiif,"",@"SHT_CUDA_INFO"
	.sectionflags	@""
	.align	4


	//----- nvinfo : EIATTR_CUDA_API_VERSION
	.align		4
        /*0000*/ 	.byte	0x04, 0x37
        /*0002*/ 	.short	(.L_133 - .L_132)
.L_132:
        /*0004*/ 	.word	0x00000082


	//----- nvinfo : EIATTR_KPARAM_INFO
	.align		4
.L_133:
        /*0008*/ 	.byte	0x04, 0x17
        /*000a*/ 	.short	(.L_135 - .L_134)
.L_134:
        /*000c*/ 	.word	0x00000000
        /*0010*/ 	.short	0x0004
        /*0012*/ 	.short	0x0014
        /*0014*/ 	.byte	0x00, 0xf0, 0x11, 0x00


	//----- nvinfo : EIATTR_KPARAM_INFO
	.align		4
.L_135:
        /*0018*/ 	.byte	0x04, 0x17
        /*001a*/ 	.short	(.L_137 - .L_136)
.L_136:
        /*001c*/ 	.word	0x00000000
        /*0020*/ 	.short	0x0003
        /*0022*/ 	.short	0x0010
        /*0024*/ 	.byte	0x00, 0xf0, 0x11, 0x00


	//----- nvinfo : EIATTR_KPARAM_INFO
	.align		4
.L_137:
        /*0028*/ 	.byte	0x04, 0x17
        /*002a*/ 	.short	(.L_139 - .L_138)
.L_138:
        /*002c*/ 	.word	0x00000000
        /*0030*/ 	.short	0x0002
        /*0032*/ 	.short	0x000c
        /*0034*/ 	.byte	0x00, 0xf0, 0x11, 0x00


	//----- nvinfo : EIATTR_KPARAM_INFO
	.align		4
.L_139:
        /*0038*/ 	.byte	0x04, 0x17
        /*003a*/ 	.short	(.L_141 - .L_140)
.L_140:
        /*003c*/ 	.word	0x00000000
        /*0040*/ 	.short	0x0001
        /*0042*/ 	.short	0x0008
        /*0044*/ 	.byte	0x00, 0xf0, 0x11, 0x00


	//----- nvinfo : EIATTR_KPARAM_INFO
	.align		4
.L_141:
        /*0048*/ 	.byte	0x04, 0x17
        /*004a*/ 	.short	(.L_143 - .L_142)
.L_142:
        /*004c*/ 	.word	0x00000000
        /*0050*/ 	.short	0x0000
        /*0052*/ 	.short	0x0000
        /*0054*/ 	.byte	0x00, 0xf5, 0x21, 0x00


	//----- nvinfo : EIATTR_SPARSE_MMA_MASK
	.align		4
.L_143:
        /*0058*/ 	.byte	0x03, 0x50
        /*005a*/ 	.short	0x0000


	//----- nvinfo : EIATTR_MAXREG_COUNT
	.align		4
        /*005c*/ 	.byte	0x03, 0x1b
        /*005e*/ 	.short	0x00ff


	//----- nvinfo : EIATTR_MERCURY_ISA_VERSION
	.align		4
        /*0060*/ 	.byte	0x03, 0x5f
        /*0062*/ 	.short	0x0101


	//----- nvinfo : EIATTR_VRC_CTA_INIT_COUNT
	.align		4
        /*0064*/ 	.byte	0x02, 0x4a
	.zero		1
	.zero		1


	//----- nvinfo : EIATTR_EXIT_INSTR_OFFSETS
	.align		4
        /*0068*/ 	.byte	0x04, 0x1c
        /*006a*/ 	.short	(.L_145 - .L_144)


	//   ....[0]....
.L_144:
        /*006c*/ 	.word	0x00000050


	//   ....[1]....
        /*0070*/ 	.word	0x000016b0


	//----- nvinfo : EIATTR_CRS_STACK_SIZE
	.align		4
.L_145:
        /*0074*/ 	.byte	0x04, 0x1e
        /*0076*/ 	.short	(.L_147 - .L_146)
.L_146:
        /*0078*/ 	.word	0x00000000


	//----- nvinfo : EIATTR_CBANK_PARAM_SIZE
	.align		4
.L_147:
        /*007c*/ 	.byte	0x03, 0x19
        /*007e*/ 	.short	0x0018


	//----- nvinfo : EIATTR_PARAM_CBANK
	.align		4
        /*0080*/ 	.byte	0x04, 0x0a
        /*0082*/ 	.short	(.L_149 - .L_148)
	.align		4
.L_148:
        /*0084*/ 	.word	index@(.nv.constant0._Z16cuda_absorb_bndrPfiiif)
        /*0088*/ 	.short	0x0380
        /*008a*/ 	.short	0x0018


	//----- nvinfo : EIATTR_SW_WAR
	.align		4
.L_149:
        /*008c*/ 	.byte	0x04, 0x36
        /*008e*/ 	.short	(.L_151 - .L_150)
.L_150:
        /*0090*/ 	.word	0x00000008
.L_151:


//--------------------- .nv.info._Z15mute_directwaveiiifffffiiiiiifPfii --------------------------
	.section	.nv.info._Z15mute_directwaveiiifffffiiiiiifPfii,"",@"SHT_CUDA_INFO"
	.sectionflags	@""
	.align	4


	//----- nvinfo : EIATTR_CUDA_API_VERSION
	.align		4
        /*0000*/ 	.byte	0x04, 0x37
        /*0002*/ 	.short	(.L_153 - .L_152)
.L_152:
        /*0004*/ 	.word	0x00000082


	//----- nvinfo : EIATTR_KPARAM_INFO
	.align		4
.L_153:
        /*0008*/ 	.byte	0x04, 0x17
        /*000a*/ 	.short	(.L_155 - .L_154)
.L_154:
        /*000c*/ 	.word	0x00000000
        /*0010*/ 	.short	0x0011
        /*0012*/ 	.short	0x004c
        /*0014*/ 	.byte	0x00, 0xf0, 0x11, 0x00


	//----- nvinfo : EIATTR_KPARAM_INFO
	.align		4
.L_155:
        /*0018*/ 	.byte	0x04, 0x17
        /*001a*/ 	.short	(.L_157 - .L_156)
.L_156:
        /*001c*/ 	.word	0x00000000
        /*0020*/ 	.short	0x0010
        /*0022*/ 	.short	0x0048
        /*0024*/ 	.byte	0x00, 0xf0, 0x11, 0x00


	//----- nvinfo : EIATTR_KPARAM_INFO
	.align		4
.L_157:
        /*0028*/ 	.byte	0x04, 0x17
        /*002a*/ 	.short	(.L_159 - .L_158)
.L_158:
        /*002c*/ 	.word	0x00000000
        /*0030*/ 	.short	0x000f
        /*0032*/ 	.short	0x0040
        /*0034*/ 	.byte	0x00, 0xf5, 0x21, 0x00


	//----- nvinfo : EIATTR_KPARAM_INFO
	.align		4
.L_159:
        /*0038*/ 	.byte	0x04, 0x17
        /*003a*/ 	.short	(.L_161 - .L_160)
.L_160:
        /*003c*/ 	.word	0x00000000
        /*0040*/ 	.short	0x000e
        /*0042*/ 	.short	0x0038
        /*0044*/ 	.byte	0x00, 0xf0, 0x11, 0x00


	//----- nvinfo : EIATTR_KPARAM_INFO
	.align		4
.L_161:
        /*0048*/ 	.byte	0x04, 0x17
        /*004a*/ 	.short	(.L_163 - .L_162)
.L_162:
        /*004c*/ 	.word	0x00000000
        /*0050*/ 	.short	0x000d
        /*0052*/ 	.short	0x0034
        /*0054*/ 	.byte	0x00, 0xf0, 0x11, 0x00


	//----- nvinfo : EIATTR_KPARAM_INFO
	.align		4
.L_163:
        /*0058*/ 	.byte	0x04, 0x17
        /*005a*/ 	.short	(.L_165 - .L_164)
.L_164:
        /*005c*/ 	.word	0x00000000
        /*0060*/ 	.short	0x000c
        /*0062*/ 	.short	0x0030
        /*0064*/ 	.byte	0x00, 0xf0, 0x11, 0x00


	//----- nvinfo : EIATTR_KPARAM_INFO
	.align		4
.L_165:
        /*0068*/ 	.byte	0x04, 0x17
        /*006a*/ 	.short	(.L_167 - .L_166)
.L_166:
        /*006c*/ 	.word	0x00000000
        /*0070*/ 	.short	0x000b
        /*0072*/ 	.short	0x002c
        /*0074*/ 	.byte	0x00, 0xf0, 0x11, 0x00


	//----- nvinfo : EIATTR_KPARAM_INFO
	.align		4
.L_167:
        /*0078*/ 	.byte	0x04, 0x17
        /*007a*/ 	.short	(.L_169 - .L_168)
.L_168:
        /*007c*/ 	.word	0x00000000
        /*0080*/ 	.short	0x000a
        /*0082*/ 	.short	0x0028
        /*0084*/ 	.byte	0x00, 0xf0, 0x11, 0x00


	//----- nvinfo : EIATTR_KPARAM_INFO
	.align		4
.L_169:
        /*0088*/ 	.byte	0x04, 0x17
        /*008a*/ 	.short	(.L_171 - .L_170)
.L_170:
        /*008c*/ 	.word	0x00000000
        /*0090*/ 	.short	0x0009
        /*0092*/ 	.short	0x0024
        /*0094*/ 	.byte	0x00, 0xf0, 0x11, 0x00


	//----- nvinfo : EIATTR_KPARAM_INFO
	.align		4
.L_171:
        /*0098*/ 	.byte	0x04, 0x17
        /*009a*/ 	.short	(.L_173 - .L_172)
.L_172:
        /*009c*/ 	.word	0x00000000
        /*00a0*/ 	.short	0x0008
        /*00a2*/ 	.short	0x0020
        /*00a4*/ 	.byte	0x00, 0xf0, 0x11, 0x00


	//----- nvinfo : EIATTR_KPARAM_INFO
	.align		4
.L_173:
        /*00a8*/ 	.byte	0x04, 0x17
        /*00aa*/ 	.short	(.L_175 - .L_174)
.L_174:
        /*00ac*/ 	.word	0x00000000
        /*00b0*/ 	.short	0x0007
        /*00b2*/ 	.short	0x001c
        /*00b4*/ 	.byte	0x00, 0xf0, 0x11, 0x00


	//----- nvinfo : EIATTR_KPARAM_INFO
	.align		4
.L_175:
        /*00b8*/ 	.byte	0x04, 0x17
        /*00ba*/ 	.short	(.L_177 - .L_176)
.L_176:
        /*00bc*/ 	.word	0x00000000
        /*00c0*/ 	.short	0x0006
        /*00c2*/ 	.short	0x0018
        /*00c4*/ 	.byte	0x00, 0xf0, 0x11, 0x00


	//----- nvinfo : EIATTR_KPARAM_INFO
	.align		4
.L_177:
        /*00c8*/ 	.byte	0x04, 0x17
        /*00ca*/ 	.short	(.L_179 - .L_178)
.L_178:
        /*00cc*/ 	.word	0x00000000
        /*00d0*/ 	.short	0x0005
        /*00d2*/ 	.short	0x0014
        /*00d4*/ 	.byte	0x00, 0xf0, 0x11, 0x00


	//----- nvinfo : EIATTR_KPARAM_INFO
	.align		4
.L_179:
        /*00d8*/ 	.byte	0x04, 0x17
        /*00da*/ 	.short	(.L_181 - .L_180)
.L_180:
        /*00dc*/ 	.word	0x00000000
        /*00e0*/ 	.short	0x0004
        /*00e2*/ 	.short	0x0010
        /*00e4*/ 	.byte	0x00, 0xf0, 0x11, 0x00


	//----- nvinfo : EIATTR_KPARAM_INFO
	.align		4
.L_181:
        /*00e8*/ 	.byte	0x04, 0x17
        /*00ea*/ 	.short	(.L_183 - .L_182)
.L_182:
        /*00ec*/ 	.word	0x00000000
        /*00f0*/ 	.short	0x0003
        /*00f2*/ 	.short	0x000c
        /*00f4*/ 	.byte	0x00, 0xf0, 0x11, 0x00


	//----- nvinfo : EIATTR_KPARAM_INFO
	.align		4
.L_183:
        /*00f8*/ 	.byte	0x04, 0x17
        /*00fa*/ 	.short	(.L_185 - .L_184)
.L_184:
        /*00fc*/ 	.word	0x00000000
        /*0100*/ 	.short	0x0002
        /*0102*/ 	.short	0x0008
        /*0104*/ 	.byte	0x00, 0xf0, 0x11, 0x00


	//----- nvinfo : EIATTR_KPARAM_INFO
	.align		4
.L_185:
        /*0108*/ 	.byte	0x04, 0x17
        /*010a*/ 	.short	(.L_187 - .L_186)
.L_186:
        /*010c*/ 	.word	0x00000000
        /*0110*/ 	.short	0x0001
        /*0112*/ 	.short	0x0004
        /*0114*/ 	.byte	0x00, 0xf0, 0x11, 0x00


	//----- nvinfo : EIATTR_KPARAM_INFO
	.align		4
.L_187:
        /*0118*/ 	.byte	0x04, 0x17
        /*011a*/ 	.short	(.L_189 - .L_188)
.L_188:
        /*011c*/ 	.word	0x00000000
        /*0120*/ 	.short	0x0000
        /*0122*/ 	.short	0x0000
        /*0124*/ 	.byte	0x00, 0xf0, 0x11, 0x00


	//----- nvinfo : EIATTR_SPARSE_MMA_MASK
	.align		4
.L_189:
        /*0128*/ 	.byte	0x03, 0x50
        /*012a*/ 	.short	0x0000


	//----- nvinfo : EIATTR_MAXREG_COUNT
	.align		4
        /*012c*/ 	.byte	0x03, 0x1b
        /*012e*/ 	.short	0x00ff


	//----- nvinfo : EIATTR_MERCURY_ISA_VERSION
	.align		4
        /*0130*/ 	.byte	0x03, 0x5f
        /*0132*/ 	.short	0x0101


	//----- nvinfo : EIATTR_VRC_CTA_INIT_COUNT
	.align		4
        /*0134*/ 	.byte	0x02, 0x4a
	.zero		1
	.zero		1


	//----- nvinfo : EIATTR_EXIT_INSTR_OFFSETS
	.align		4
        /*0138*/ 	.byte	0x04, 0x1c
        /*013a*/ 	.short	(.L_191 - .L_190)


	//   ....[0]....
.L_190:
        /*013c*/ 	.word	0x00000050


	//   ....[1]....
        /*0140*/ 	.word	0x00000e40


	//----- nvinfo : EIATTR_CRS_STACK_SIZE
	.align		4
.L_191:
        /*0144*/ 	.byte	0x04, 0x1e
        /*0146*/ 	.short	(.L_193 - .L_192)
.L_192:
        /*0148*/ 	.word	0x00000000


	//----- nvinfo : EIATTR_CBANK_PARAM_SIZE
	.align		4
.L_193:
        /*014c*/ 	.byte	0x03, 0x19
        /*014e*/ 	.short	0x0050


	//----- nvinfo : EIATTR_PARAM_CBANK
	.align		4
        /*0150*/ 	.byte	0x04, 0x0a
        /*0152*/ 	.short	(.L_195 - .L_194)
	.align		4
.L_194:
        /*0154*/ 	.word	index@(.nv.constant0._Z15mute_directwaveiiifffffiiiiiifPfii)
        /*0158*/ 	.short	0x0380
        /*015a*/ 	.short	0x0050


	//----- nvinfo : EIATTR_SW_WAR
	.align		4
.L_195:
        /*015c*/ 	.byte	0x04, 0x36
        /*015e*/ 	.short	(.L_197 - .L_196)
.L_196:
        /*0160*/ 	.word	0x00000008
.L_197:


//--------------------- .nv.info._Z17cuda_trans_xy2txyPfS_iii --------------------------
	.section	.nv.info._Z17cuda_trans_xy2txyPfS_iii,"",@"SHT_CUDA_INFO"
	.sectionflags	@""
	.align	4


	//----- nvinfo : EIATTR_CUDA_API_VERSION
	.align		4
        /*0000*/ 	.byte	0x04, 0x37
        /*0002*/ 	.short	(.L_199 - .L_198)
.L_198:
        /*0004*/ 	.word	0x00000082


	//----- nvinfo : EIATTR_KPARAM_INFO
	.align		4
.L_199:
        /*0008*/ 	.byte	0x04, 0x17
        /*000a*/ 	.short	(.L_201 - .L_200)
.L_200:
        /*000c*/ 	.word	0x00000000
        /*0010*/ 	.short	0x0004
        /*0012*/ 	.short	0x0018
        /*0014*/ 	.byte	0x00, 0xf0, 0x11, 0x00


	//----- nvinfo : EIATTR_KPARAM_INFO
	.align		4
.L_201:
        /*0018*/ 	.byte	0x04, 0x17
        /*001a*/ 	.short	(.L_203 - .L_202)
.L_202:
        /*001c*/ 	.word	0x00000000
        /*0020*/ 	.short	0x0003
        /*0022*/ 	.short	0x0014
        /*0024*/ 	.byte	0x00, 0xf0, 0x11, 0x00


	//----- nvinfo : EIATTR_KPARAM_INFO
	.align		4
.L_203:
        /*0028*/ 	.byte	0x04, 0x17
        /*002a*/ 	.short	(.L_205 - .L_204)
.L_204:
        /*002c*/ 	.word	0x00000000
        /*0030*/ 	.short	0x0002
        /*0032*/ 	.short	0x0010
        /*0034*/ 	.byte	0x00, 0xf0, 0x11, 0x00


	//----- nvinfo : EIATTR_KPARAM_INFO
	.align		4
.L_205:
        /*0038*/ 	.byte	0x04, 0x17
        /*003a*/ 	.short	(.L_207 - .L_206)
.L_206:
        /*003c*/ 	.word	0x00000000
        /*0040*/ 	.short	0x0001
        /*0042*/ 	.short	0x0008
        /*0044*/ 	.byte	0x00, 0xf5, 0x21, 0x00


	//----- nvinfo : EIATTR_KPARAM_INFO
	.align		4
.L_207:
        /*0048*/ 	.byte	0x04, 0x17
        /*004a*/ 	.short	(.L_209 - .L_208)
.L_208:
        /*004c*/ 	.word	0x00000000
        /*0050*/ 	.short	0x0000
        /*0052*/ 	.short	0x0000
        /*0054*/ 	.byte	0x00, 0xf5, 0x21, 0x00


	//----- nvinfo : EIATTR_SPARSE_MMA_MASK
	.align		4
.L_209:
        /*0058*/ 	.byte	0x03, 0x50
        /*005a*/ 	.short	0x0000


	//----- nvinfo : EIATTR_MAXREG_COUNT
	.align		4
        /*005c*/ 	.byte	0x03, 0x1b
        /*005e*/ 	.short	0x00ff


	//----- nvinfo : EIATTR_MERCURY_ISA_VERSION
	.align		4
        /*0060*/ 	.byte	0x03, 0x5f
        /*0062*/ 	.short	0x0101


	//----- nvinfo : EIATTR_VRC_CTA_INIT_COUNT
	.align		4
        /*0064*/ 	.byte	0x02, 0x4a
	.zero		1
	.zero		1


	//----- nvinfo : EIATTR_EXIT_INSTR_OFFSETS
	.align		4
        /*0068*/ 	.byte	0x04, 0x1c
        /*006a*/ 	.short	(.L_211 - .L_210)


	//   ....[0]....
.L_210:
        /*006c*/ 	.word	0x00000070


	//   ....[1]....
        /*0070*/ 	.word	0x00000130


	//----- nvinfo : EIATTR_CBANK_PARAM_SIZE
	.align		4
.L_211:
        /*0074*/ 	.byte	0x03, 0x19
        /*0076*/ 	.short	0x001c


	//----- nvinfo : EIATTR_PARAM_CBANK
	.align		4
        /*0078*/ 	.byte	0x04, 0x0a
        /*007a*/ 	.short	(.L_213 - .L_212)
	.align		4
.L_212:
        /*007c*/ 	.word	index@(.nv.constant0._Z17cuda_trans_xy2txyPfS_iii)
        /*0080*/ 	.short	0x0380
        /*0082*/ 	.short	0x001c


	//----- nvinfo : EIATTR_SW_WAR
	.align		4
.L_213:
        /*0084*/ 	.byte	0x04, 0x36
        /*0086*/ 	.short	(.L_215 - .L_214)
.L_214:
        /*0088*/ 	.word	0x00000008
.L_215:


//--------------------- .nv.info._Z10cuda_set_gPiiiii --------------------------
	.section	.nv.info._Z10cuda_set_gPiiiii,"",@"SHT_CUDA_INFO"
	.sectionflags	@""
	.align	4


	//----- nvinfo : EIATTR_CUDA_API_VERSION
	.align		4
        /*0000*/ 	.byte	0x04, 0x37
        /*0002*/ 	.short	(.L_217 - .L_216)
.L_216:
        /*0004*/ 	.word	0x00000082


	//----- nvinfo : EIATTR_KPARAM_INFO
	.align		4
.L_217:
        /*0008*/ 	.byte	0x04, 0x17
        /*000a*/ 	.short	(.L_219 - .L_218)
.L_218:
        /*000c*/ 	.word	0x00000000
        /*0010*/ 	.short	0x0004
        /*0012*/ 	.short	0x0014
        /*0014*/ 	.byte	0x00, 0xf0, 0x11, 0x00


	//----- nvinfo : EIATTR_KPARAM_INFO
	.align		4
.L_219:
        /*0018*/ 	.byte	0x04, 0x17
        /*001a*/ 	.short	(.L_221 - .L_220)
.L_220:
        /*001c*/ 	.word	0x00000000
        /*0020*/ 	.short	0x0003
        /*0022*/ 	.short	0x0010
        /*0024*/ 	.byte	0x00, 0xf0, 0x11, 0x00


	//----- nvinfo : EIATTR_KPARAM_INFO
	.align		4
.L_221:
        /*0028*/ 	.byte	0x04, 0x17
        /*002a*/ 	.short	(.L_223 - .L_222)
.L_222:
        /*002c*/ 	.word	0x00000000
        /*0030*/ 	.short	0x0002
        /*0032*/ 	.short	0x000c
        /*0034*/ 	.byte	0x00, 0xf0, 0x11, 0x00


	//----- nvinfo : EIATTR_KPARAM_INFO
	.align		4
.L_223:
        /*0038*/ 	.byte	0x04, 0x17
        /*003a*/ 	.short	(.L_225 - .L_224)
.L_224:
        /*003c*/ 	.word	0x00000000
        /*0040*/ 	.short	0x0001
        /*0042*/ 	.short	0x0008
        /*0044*/ 	.byte	0x00, 0xf0, 0x11, 0x00


	//----- nvinfo : EIATTR_KPARAM_INFO
	.align		4
.L_225:
        /*0048*/ 	.byte	0x04, 0x17
        /*004a*/ 	.short	(.L_227 - .L_226)
.L_226:
        /*004c*/ 	.word	0x00000000
        /*0050*/ 	.short	0x0000
        /*0052*/ 	.short	0x0000
        /*0054*/ 	.byte	0x00, 0xf5, 0x21, 0x00


	//----- nvinfo : EIATTR_SPARSE_MMA_MASK
	.align		4
.L_227:
        /*0058*/ 	.byte	0x03, 0x50
        /*005a*/ 	.short	0x0000


	//----- nvinfo : EIATTR_MAXREG_COUNT
	.align		4
        /*005c*/ 	.byte	0x03, 0x1b
        /*005e*/ 	.short	0x00ff


	//----- nvinfo : EIATTR_MERCURY_ISA_VERSION
	.align		4
        /*0060*/ 	.byte	0x03, 0x5f
        /*0062*/ 	.short	0x0101


	//----- nvinfo : EIATTR_VRC_CTA_INIT_COUNT
	.align		4
        /*0064*/ 	.byte	0x02, 0x4a
	.zero		1
	.zero		1


	//----- nvinfo : EIATTR_EXIT_INSTR_OFFSETS
	.align		4
        /*0068*/ 	.byte	0x04, 0x1c
        /*006a*/ 	.short	(.L_229 - .L_228)


	//   ....[0]....
.L_228:
        /*006c*/ 	.word	0x00000070


	//   ....[1]....
        /*0070*/ 	.word	0x000002e0


	//----- nvinfo : EIATTR_CBANK_PARAM_SIZE
	.align		4
.L_229:
        /*0074*/ 	.byte	0x03, 0x19
        /*0076*/ 	.short	0x0018


	//----- nvinfo : EIATTR_PARAM_CBANK
	.align		4
        /*0078*/ 	.byte	0x04, 0x0a
        /*007a*/ 	.short	(.L_231 - .L_230)
	.align		4
.L_230:
        /*007c*/ 	.word	index@(.nv.constant0._Z10cuda_set_gPiiiii)
        /*0080*/ 	.short	0x0380
        /*0082*/ 	.short	0x0018


	//----- nvinfo : EIATTR_SW_WAR
	.align		4
.L_231:
        /*0084*/ 	.byte	0x04, 0x36
        /*0086*/ 	.short	(.L_233 - .L_232)
.L_232:
        /*0088*/ 	.word	0x00000008
.L_233:


//--------------------- .nv.info._Z10cuda_set_sPiiiiiiiiiii --------------------------
	.section	.nv.info._Z10cuda_set_sPiiiiiiiiiii,"",@"SHT_CUDA_INFO"
	.sectionflags	@""
	.align	4


	//----- nvinfo : EIATTR_CUDA_API_VERSION
	.align		4
        /*0000*/ 	.byte	0x04, 0x37
        /*0002*/ 	.short	(.L_235 - .L_234)
.L_234:
        /*0004*/ 	.word	0x00000082


	//----- nvinfo : EIATTR_KPARAM_INFO
	.align		4
.L_235:
        /*0008*/ 	.byte	0x04, 0x17
        /*000a*/ 	.short	(.L_237 - .L_236)
.L_236:
        /*000c*/ 	.word	0x00000000
        /*0010*/ 	.short	0x000a
        /*0012*/ 	.short	0x002c
        /*0014*/ 	.byte	0x00, 0xf0, 0x11, 0x00


	//----- nvinfo : EIATTR_KPARAM_INFO
	.align		4
.L_237:
        /*0018*/ 	.byte	0x04, 0x17
        /*001a*/ 	.short	(.L_239 - .L_238)
.L_238:
        /*001c*/ 	.word	0x00000000
        /*0020*/ 	.short	0x0009
        /*0022*/ 	.short	0x0028
        /*0024*/ 	.byte	0x00, 0xf0, 0x11, 0x00


	//----- nvinfo : EIATTR_KPARAM_INFO
	.align		4
.L_239:
        /*0028*/ 	.byte	0x04, 0x17
        /*002a*/ 	.short	(.L_241 - .L_240)
.L_240:
        /*002c*/ 	.word	0x00000000
        /*0030*/ 	.short	0x0008
        /*0032*/ 	.short	0x0024
        /*0034*/ 	.byte	0x00, 0xf0, 0x11, 0x00


	//----- nvinfo : EIATTR_KPARAM_INFO
	.align		4
.L_241:
        /*0038*/ 	.byte	0x04, 0x17
        /*003a*/ 	.short	(.L_243 - .L_242)
.L_242:
        /*003c*/ 	.word	0x00000000
        /*0040*/ 	.short	0x0007
        /*0042*/ 	.short	0x0020
        /*0044*/ 	.byte	0x00, 0xf0, 0x11, 0x00


	//----- nvinfo : EIATTR_KPARAM_INFO
	.align		4
.L_243:
        /*0048*/ 	.byte	0x04, 0x17
        /*004a*/ 	.short	(.L_245 - .L_244)
.L_244:
        /*004c*/ 	.word	0x00000000
        /*0050*/ 	.short	0x0006
        /*0052*/ 	.short	0x001c
        /*0054*/ 	.byte	0x00, 0xf0, 0x11, 0x00


	//----- nvinfo : EIATTR_KPARAM_INFO
	.align		4
.L_245:
        /*0058*/ 	.byte	0x04, 0x17
        /*005a*/ 	.short	(.L_247 - .L_246)
.L_246:
        /*005c*/ 	.word	0x00000000
        /*0060*/ 	.short	0x0005
        /*0062*/ 	.short	0x0018
        /*0064*/ 	.byte	0x00, 0xf0, 0x11, 0x00


	//----- nvinfo : EIATTR_KPARAM_INFO
	.align		4
.L_247:
        /*0068*/ 	.byte	0x04, 0x17
        /*006a*/ 	.short	(.L_249 - .L_248)
.L_248:
        /*006c*/ 	.word	0x00000000
        /*0070*/ 	.short	0x0004
        /*0072*/ 	.short	0x0014
        /*0074*/ 	.byte	0x00, 0xf0, 0x11, 0x00


	//----- nvinfo : EIATTR_KPARAM_INFO
	.align		4
.L_249:
        /*0078*/ 	.byte	0x04, 0x17
        /*007a*/ 	.short	(.L_251 - .L_250)
.L_250:
        /*007c*/ 	.word	0x00000000
        /*0080*/ 	.short	0x0003
        /*0082*/ 	.short	0x0010
        /*0084*/ 	.byte	0x00, 0xf0, 0x11, 0x00


	//----- nvinfo : EIATTR_KPARAM_INFO
	.align		4
.L_251:
        /*0088*/ 	.byte	0x04, 0x17
        /*008a*/ 	.short	(.L_253 - .L_252)
.L_252:
        /*008c*/ 	.word	0x00000000
        /*0090*/ 	.short	0x0002
        /*0092*/ 	.short	0x000c
        /*0094*/ 	.byte	0x00, 0xf0, 0x11, 0x00


	//----- nvinfo : EIATTR_KPARAM_INFO
	.align		4
.L_253:
        /*0098*/ 	.byte	0x04, 0x17
        /*009a*/ 	.short	(.L_255 - .L_254)
.L_254:
        /*009c*/ 	.word	0x00000000
        /*00a0*/ 	.short	0x0001
        /*00a2*/ 	.short	0x0008
        /*00a4*/ 	.byte	0x00, 0xf0, 0x11, 0x00


	//----- nvinfo : EIATTR_KPARAM_INFO
	.align		4
.L_255:
        /*00a8*/ 	.byte	0x04, 0x17
        /*00aa*/ 	.short	(.L_257 - .L_256)
.L_256:
        /*00ac*/ 	.word	0x00000000
        /*00b0*/ 	.short	0x0000
        /*00b2*/ 	.short	0x0000
        /*00b4*/ 	.byte	0x00, 0xf5, 0x21, 0x00


	//----- nvinfo : EIATTR_SPARSE_MMA_MASK
	.align		4
.L_257:
        /*00b8*/ 	.byte	0x03, 0x50
        /*00ba*/ 	.short	0x0000


	//----- nvinfo : EIATTR_MAXREG_COUNT
	.align		4
        /*00bc*/ 	.byte	0x03, 0x1b
        /*00be*/ 	.short	0x00ff


	//----- nvinfo : EIATTR_MERCURY_ISA_VERSION
	.align		4
        /*00c0*/ 	.byte	0x03, 0x5f
        /*00c2*/ 	.short	0x0101


	//----- nvinfo : EIATTR_VRC_CTA_INIT_COUNT
	.align		4
        /*00c4*/ 	.byte	0x02, 0x4a
	.zero		1
	.zero		1


	//----- nvinfo : EIATTR_EXIT_INSTR_OFFSETS
	.align		4
        /*00c8*/ 	.byte	0x04, 0x1c
        /*00ca*/ 	.short	(.L_259 - .L_258)


	//   ....[0]....
.L_258:
        /*00cc*/ 	.word	0x00000070


	//   ....[1]....
        /*00d0*/ 	.word	0x000001b0


	//----- nvinfo : EIATTR_CBANK_PARAM_SIZE
	.align		4
.L_259:
        /*00d4*/ 	.byte	0x03, 0x19
        /*00d6*/ 	.short	0x0030


	//----- nvinfo : EIATTR_PARAM_CBANK
	.align		4
        /*00d8*/ 	.byte	0x04, 0x0a
        /*00da*/ 	.short	(.L_261 - .L_260)
	.align		4
.L_260:
        /*00dc*/ 	.word	index@(.nv.constant0._Z10cuda_set_sPiiiiiiiiiii)
        /*00e0*/ 	.short	0x0380
        /*00e2*/ 	.short	0x0030


	//----- nvinfo : EIATTR_SW_WAR
	.align		4
.L_261:
        /*00e4*/ 	.byte	0x04, 0x36
        /*00e6*/ 	.short	(.L_263 - .L_262)
.L_262:
        /*00e8*/ 	.word	0x00000008
.L_263:


//--------------------- .nv.info._Z19cuda_ricker_waveletPfffi --------------------------
	.section	.nv.info._Z19cuda_ricker_waveletPfffi,"",@"SHT_CUDA_INFO"
	.sectionflags	@""
	.align	4


	//----- nvinfo : EIATTR_CUDA_API_VERSION
	.align		4
        /*0000*/ 	.byte	0x04, 0x37
        /*0002*/ 	.short	(.L_265 - .L_264)
.L_264:
        /*0004*/ 	.word	0x00000082


	//----- nvinfo : EIATTR_KPARAM_INFO
	.align		4
.L_265:
        /*0008*/ 	.byte	0x04, 0x17
        /*000a*/ 	.short	(.L_267 - .L_266)
.L_266:
        /*000c*/ 	.word	0x00000000
        /*0010*/ 	.short	0x0003
        /*0012*/ 	.short	0x0010
        /*0014*/ 	.byte	0x00, 0xf0, 0x11, 0x00


	//----- nvinfo : EIATTR_KPARAM_INFO
	.align		4
.L_267:
        /*0018*/ 	.byte	0x04, 0x17
        /*001a*/ 	.short	(.L_269 - .L_268)
.L_268:
        /*001c*/ 	.word	0x00000000
        /*0020*/ 	.short	0x0002
        /*0022*/ 	.short	0x000c
        /*0024*/ 	.byte	0x00, 0xf0, 0x11, 0x00


	//----- nvinfo : EIATTR_KPARAM_INFO
	.align		4
.L_269:
        /*0028*/ 	.byte	0x04, 0x17
        /*002a*/ 	.short	(.L_271 - .L_270)
.L_270:
        /*002c*/ 	.word	0x00000000
        /*0030*/ 	.short	0x0001
        /*0032*/ 	.short	0x0008
        /*0034*/ 	.byte	0x00, 0xf0, 0x11, 0x00


	//----- nvinfo : EIATTR_KPARAM_INFO
	.align		4
.L_271:
        /*0038*/ 	.byte	0x04, 0x17
        /*003a*/ 	.short	(.L_273 - .L_272)
.L_272:
        /*003c*/ 	.word	0x00000000
        /*0040*/ 	.short	0x0000
        /*0042*/ 	.short	0x0000
        /*0044*/ 	.byte	0x00, 0xf5, 0x21, 0x00


	//----- nvinfo : EIATTR_SPARSE_MMA_MASK
	.align		4
.L_273:
        /*0048*/ 	.byte	0x03, 0x50
        /*004a*/ 	.short	0x0000


	//----- nvinfo : EIATTR_MAXREG_COUNT
	.align		4
        /*004c*/ 	.byte	0x03, 0x1b
        /*004e*/ 	.short	0x00ff


	//----- nvinfo : EIATTR_MERCURY_ISA_VERSION
	.align		4
        /*0050*/ 	.byte	0x03, 0x5f
        /*0052*/ 	.short	0x0101


	//----- nvinfo : EIATTR_VRC_CTA_INIT_COUNT
	.align		4
        /*0054*/ 	.byte	0x02, 0x4a
	.zero		1
	.zero		1


	//----- nvinfo : EIATTR_EXIT_INSTR_OFFSETS
	.align		4
        /*0058*/ 	.byte	0x04, 0x1c
        /*005a*/ 	.short	(.L_275 - .L_274)


	//   ....[0]....
.L_274:
        /*005c*/ 	.word	0x00000070


	//   ....[1]....
        /*0060*/ 	.word	0x00000390


	//----- nvinfo : EIATTR_CRS_STACK_SIZE
	.align		4
.L_275:
        /*0064*/ 	.byte	0x04, 0x1e
        /*0066*/ 	.short	(.L_277 - .L_276)
.L_276:
        /*0068*/ 	.word	0x00000000


	//----- nvinfo : EIATTR_CBANK_PARAM_SIZE
	.align		4
.L_277:
        /*006c*/ 	.byte	0x03, 0x19
        /*006e*/ 	.short	0x0014


	//----- nvinfo : EIATTR_PARAM_CBANK
	.align		4
        /*0070*/ 	.byte	0x04, 0x0a
        /*0072*/ 	.short	(.L_279 - .L_278)
	.align		4
.L_278:
        /*0074*/ 	.word	index@(.nv.constant0._Z19cuda_ricker_waveletPfffi)
        /*0078*/ 	.short	0x0380
        /*007a*/ 	.short	0x0014


	//----- nvinfo : EIATTR_SW_WAR
	.align		4
.L_279:
        /*007c*/ 	.byte	0x04, 0x36
        /*007e*/ 	.short	(.L_281 - .L_280)
.L_280:
        /*0080*/ 	.word	0x00000008
.L_281:


//--------------------- .nv.callgraph             --------------------------
	.section	.nv.callgraph,"",@"SHT_CUDA_CALLGRAPH"
	.align	4
	.sectionentsize	8
	.align		4
        /*0000*/ 	.word	0x00000000
	.align		4
        /*0004*/ 	.word	0xffffffff
	.align		4
        /*0008*/ 	.word	0x00000000
	.align		4
        /*000c*/ 	.word	0xfffffffe
	.align		4
        /*0010*/ 	.word	0x00000000
	.align		4
        /*0014*/ 	.word	0xfffffffd
	.align		4
        /*0018*/ 	.word	0x00000000
	.align		4
        /*001c*/ 	.word	0xfffffffc


//--------------------- .nv.constant4             --------------------------
	.section	.nv.constant4,"a",@progbits
	.align	8
	.align		8
.nv.constant4:
        /*0000*/ 	.dword	vint


//--------------------- .nv.constant3             --------------------------
	.section	.nv.constant3,"a",@progbits
	.align	4
.nv.constant3:
	.type		stencil,@object
	.size		stencil,(.L_1 - stencil)
stencil:
        /*0000*/ 	.byte	0xe4, 0x38, 0x36, 0xc0, 0xcd, 0xcc, 0xcc, 0x3f, 0xcd, 0xcc, 0x4c, 0xbe, 0x01, 0x0d, 0xd0, 0x3c
        /*0010*/ 	.byte	0xa1, 0x0e, 0xea, 0xba
.L_1:


//--------------------- .text._Z14cuda_step_fd3dPfS_S_fffiii --------------------------
	.section	.text._Z14cuda_step_fd3dPfS_S_fffiii,"ax",@progbits
	.align	128
        .global         _Z14cuda_step_fd3dPfS_S_fffiii
        .type           _Z14cuda_step_fd3dPfS_S_fffiii,@function
        .size           _Z14cuda_step_fd3dPfS_S_fffiii,(.L_x_89 - _Z14cuda_step_fd3dPfS_S_fffiii)
        .other          _Z14cuda_step_fd3dPfS_S_fffiii,@"STO_CUDA_ENTRY STV_DEFAULT"
_Z14cuda_step_fd3dPfS_S_fffiii:
.text._Z14cuda_step_fd3dPfS_S_fffiii:
[----:B------:R-:W-:Y:S01]  /*0000*/  LDC R1, c[0x0][0x37c] ;  /* 0x0000df00ff017b82 */ /* 0x000fe20000000800 */
[----:B------:R-:W0:Y:S01]  /*0010*/  S2R R0, SR_TID.Y ;  /* 0x0000000000007919 */ /* 0x000e220000002200 */
[----:B------:R-:W1:Y:S06]  /*0020*/  LDCU UR9, c[0x0][0x360] ;  /* 0x00006c00ff0977ac */ /* 0x000e6c0008000800 */
[----:B------:R-:W0:Y:S01]  /*0030*/  S2UR UR11, SR_CTAID.Y ;  /* 0x00000000000b79c3 */ /* 0x000e220000002600 */
[----:B------:R-:W1:Y:S01]  /*0040*/  S2R R2, SR_TID.X ;  /* 0x0000000000027919 */ /* 0x000e620000002100 */
[----:B------:R-:W2:Y:S01]  /*0050*/  LDCU UR15, c[0x0][0x3a8] ;  /* 0x00007500ff0f77ac */ /* 0x000ea20008000800 */
[----:B------:R-:W1:Y:S01]  /*0060*/  S2R R11, SR_CTAID.X ;  /* 0x00000000000b7919 */ /* 0x000e620000002500 */
[----:B------:R-:W3:Y:S04]  /*0070*/  LDCU UR14, c[0x0][0x3a4] ;  /* 0x00007480ff0e77ac */ /* 0x000ee80008000800 */
[----:B------:R-:W0:Y:S01]  /*0080*/  LDC R21, c[0x0][0x364] ;  /* 0x0000d900ff157b82 */ /* 0x000e220000000800 */
[----:B------:R-:W4:Y:S01]  /*0090*/  LDCU.64 UR12, c[0x0][0x358] ;  /* 0x00006b00ff0c77ac */ /* 0x000f220008000a00 */
[----:B--2---:R-:W-:-:S02]  /*00a0*/  UIADD3 UR5, UPT, UPT, UR15, 0x68, URZ ;  /* 0x000000680f057890 */ /* 0x004fc4000fffe0ff */
[----:B---3--:R-:W-:Y:S02]  /*00b0*/  UIADD3 UR4, UPT, UPT, UR14, 0x68, URZ ;  /* 0x000000680e047890 */ /* 0x008fe4000fffe0ff */
[----:B------:R-:W-:-:S04]  /*00c0*/  UIADD3 UR7, UPT, UPT, UR14, 0x6c, URZ ;  /* 0x0000006c0e077890 */ /* 0x000fc8000fffe0ff */
[----:B------:R-:W-:Y:S01]  /*00d0*/  USHF.L.U32 UR6, UR7, 0x2, URZ ;  /* 0x0000000207067899 */ /* 0x000fe200080006ff */
[----:B0-----:R-:W-:-:S05]  /*00e0*/  IMAD R20, R21, UR11, R0 ;  /* 0x0000000b15147c24 */ /* 0x001fca000f8e0200 */
[----:B------:R-:W-:Y:S01]  /*00f0*/  ISETP.GE.AND P0, PT, R20, UR5, PT ;  /* 0x0000000514007c0c */ /* 0x000fe2000bf06270 */
[----:B-1----:R-:W-:-:S05]  /*0100*/  IMAD R22, R11, UR9, R2 ;  /* 0x000000090b167c24 */ /* 0x002fca000f8e0202 */
[C---:B------:R-:W-:Y:S01]  /*0110*/  ISETP.LT.AND P0, PT, R22.reuse, UR4, !P0 ;  /* 0x0000000416007c0c */ /* 0x040fe2000c701270 */
[----:B------:R-:W-:Y:S01]  /*0120*/  UIADD3 UR4, UPT, UPT, UR15, 0x6c, URZ ;  /* 0x0000006c0f047890 */ /* 0x000fe2000fffe0ff */
[----:B------:R-:W-:-:S03]  /*0130*/  IADD3 R11, PT, PT, R22, UR6, RZ ;  /* 0x00000006160b7c10 */ /* 0x000fc6000fffe0ff */
[----:B------:R-:W-:Y:S02]  /*0140*/  UIMAD UR8, UR7, UR4, URZ ;  /* 0x00000004070872a4 */ /* 0x000fe4000f8e02ff */
[----:B------:R-:W-:-:S05]  /*0150*/  IMAD R11, R20, UR7, R11 ;  /* 0x00000007140b7c24 */ /* 0x000fca000f8e020b */
[----:B------:R-:W-:Y:S01]  /*0160*/  IADD3 R11, PT, PT, R11, 0x4, RZ ;  /* 0x000000040b0b7810 */ /* 0x000fe20007ffe0ff */
[----:B------:R-:W0:Y:S03]  /*0170*/  @P0 LDC.64 R14, c[0x0][0x388] ;  /* 0x0000e200ff0e0b82 */ /* 0x000e260000000a00 */
[----:B------:R-:W-:-:S04]  /*0180*/  IADD3 R17, PT, PT, R11, UR8, RZ ;  /* 0x000000080b117c10 */ /* 0x000fc8000fffe0ff */
[----:B------:R-:W-:Y:S01]  /*0190*/  IADD3 R23, PT, PT, R17, UR8, RZ ;  /* 0x0000000811177c10 */ /* 0x000fe2000fffe0ff */
[----:B------:R-:W1:Y:S08]  /*01a0*/  @P0 LDC.64 R12, c[0x0][0x388] ;  /* 0x0000e200ff0c0b82 */ /* 0x000e700000000a00 */
[----:B------:R-:W2:Y:S08]  /*01b0*/  @P0 LDC.64 R28, c[0x0][0x388] ;  /* 0x0000e200ff1c0b82 */ /* 0x000eb00000000a00 */
[----:B------:R-:W3:Y:S01]  /*01c0*/  @P0 LDC.64 R18, c[0x0][0x388] ;  /* 0x0000e200ff120b82 */ /* 0x000ee20000000a00 */
[----:B0-----:R-:W-:-:S05]  /*01d0*/  @P0 IMAD.WIDE R14, R11, 0x4, R14 ;  /* 0x000000040b0e0825 */ /* 0x001fca00078e020e */
[----:B----4-:R0:W5:Y:S01]  /*01e0*/  @P0 LDG.E R26, desc[UR12][R14.64] ;  /* 0x0000000c0e1a0981 */ /* 0x010162000c1e1900 */
[----:B-1----:R-:W-:Y:S01]  /*01f0*/  @P0 IMAD.WIDE R12, R17, 0x4, R12 ;  /* 0x00000004110c0825 */ /* 0x002fe200078e020c */
[----:B------:R-:W1:Y:S04]  /*0200*/  @P0 LDC.64 R10, c[0x0][0x388] ;  /* 0x0000e200ff0a0b82 */ /* 0x000e680000000a00 */
[----:B------:R4:W5:Y:S01]  /*0210*/  @P0 LDG.E R3, desc[UR12][R12.64] ;  /* 0x0000000c0c030981 */ /* 0x000962000c1e1900 */
[----:B--2---:R-:W-:-:S03]  /*0220*/  @P0 IMAD.WIDE R28, R23, 0x4, R28 ;  /* 0x00000004171c0825 */ /* 0x004fc600078e021c */
[----:B0-----:R-:W0:Y:S01]  /*0230*/  @P0 LDC.64 R14, c[0x0][0x388] ;  /* 0x0000e200ff0e0b82 */ /* 0x001e220000000a00 */
[----:B------:R-:W-:Y:S01]  /*0240*/  IADD3 R23, PT, PT, R23, UR8, RZ ;  /* 0x0000000817177c10 */ /* 0x000fe2000fffe0ff */
[----:B------:R2:W5:Y:S06]  /*0250*/  @P0 LDG.E R4, desc[UR12][R28.64] ;  /* 0x0000000c1c040981 */ /* 0x00056c000c1e1900 */
[----:B----4-:R-:W4:Y:S01]  /*0260*/  @P0 LDC.64 R12, c[0x0][0x388] ;  /* 0x0000e200ff0c0b82 */ /* 0x010f220000000a00 */
[----:B------:R-:W-:-:S07]  /*0270*/  IADD3 R27, PT, PT, R23, UR8, RZ ;  /* 0x00000008171b7c10 */ /* 0x000fce000fffe0ff */
[----:B------:R-:W2:Y:S01]  /*0280*/  @P0 LDC.64 R16, c[0x0][0x388] ;  /* 0x0000e200ff100b82 */ /* 0x000ea20000000a00 */
[----:B------:R-:W-:Y:S01]  /*0290*/  IADD3 R25, PT, PT, R27, UR8, RZ ;  /* 0x000000081b197c10 */ /* 0x000fe2000fffe0ff */
[----:B---3--:R-:W-:-:S03]  /*02a0*/  @P0 IMAD.WIDE R18, R23, 0x4, R18 ;  /* 0x0000000417120825 */ /* 0x008fc600078e0212 */
[----:B------:R-:W-:Y:S01]  /*02b0*/  IADD3 R23, PT, PT, R25, UR8, RZ ;  /* 0x0000000819177c10 */ /* 0x000fe2000fffe0ff */
[----:B-1----:R-:W-:Y:S01]  /*02c0*/  @P0 IMAD.WIDE R10, R27, 0x4, R10 ;  /* 0x000000041b0a0825 */ /* 0x002fe200078e020a */
[----:B------:R1:W5:Y:S02]  /*02d0*/  @P0 LDG.E R5, desc[UR12][R18.64] ;  /* 0x0000000c12050981 */ /* 0x000364000c1e1900 */
[C---:B------:R-:W-:Y:S01]  /*02e0*/  @P0 IADD3 R27, PT, PT, R23.reuse, UR8, RZ ;  /* 0x00000008171b0c10 */ /* 0x040fe2000fffe0ff */
[----:B0-----:R-:W-:Y:S01]  /*02f0*/  @P0 IMAD.WIDE R14, R23, 0x4, R14 ;  /* 0x00000004170e0825 */ /* 0x001fe200078e020e */
[----:B------:R1:W5:Y:S01]  /*0300*/  @P0 LDG.E R7, desc[UR12][R10.64] ;  /* 0x0000000c0a070981 */ /* 0x000362000c1e1900 */
[----:B------:R-:W0:Y:S03]  /*0310*/  LDC R23, c[0x0][0x3ac] ;  /* 0x0000eb00ff177b82 */ /* 0x000e260000000800 */
[----:B------:R1:W5:Y:S01]  /*0320*/  @P0 LDG.E R8, desc[UR12][R14.64] ;  /* 0x0000000c0e080981 */ /* 0x000362000c1e1900 */
[----:B----4-:R-:W-:-:S05]  /*0330*/  @P0 IMAD.WIDE R12, R25, 0x4, R12 ;  /* 0x00000004190c0825 */ /* 0x010fca00078e020c */
[----:B------:R1:W5:Y:S01]  /*0340*/  @P0 LDG.E R6, desc[UR12][R12.64] ;  /* 0x0000000c0c060981 */ /* 0x000362000c1e1900 */
[----:B--2---:R-:W-:-:S05]  /*0350*/  @P0 IMAD.WIDE R16, R27, 0x4, R16 ;  /* 0x000000041b100825 */ /* 0x004fca00078e0210 */
[----:B------:R1:W5:Y:S01]  /*0360*/  @P0 LDG.E R9, desc[UR12][R16.64] ;  /* 0x0000000c10090981 */ /* 0x000362000c1e1900 */
[----:B0-----:R-:W-:-:S13]  /*0370*/  ISETP.GT.AND P1, PT, R23, -0x64, PT ;  /* 0xffffff9c1700780c */ /* 0x001fda0003f24270 */
[----:B-1----:R-:W-:Y:S05]  /*0380*/  @!P1 EXIT ;  /* 0x000000000000994d */ /* 0x002fea0003800000 */
[----:B------:R-:W0:Y:S01]  /*0390*/  S2R R10, SR_CgaCtaId ;  /* 0x00000000000a7919 */ /* 0x000e220000008800 */
[----:B------:R-:W-:Y:S01]  /*03a0*/  IMAD R11, R21, UR11, R21 ;  /* 0x0000000b150b7c24 */ /* 0x000fe2000f8e0215 */
[----:B------:R-:W-:Y:S01]  /*03b0*/  MOV R13, 0x400 ;  /* 0x00000400000d7802 */ /* 0x000fe20000000f00 */
[----:B------:R-:W-:Y:S02]  /*03c0*/  UIADD3 UR4, UPT, UPT, UR15, 0x64, URZ ;  /* 0x000000640f047890 */ /* 0x000fe4000fffe0ff */
[----:B------:R-:W-:Y:S01]  /*03d0*/  MOV R15, UR15 ;  /* 0x0000000f000f7c02 */ /* 0x000fe20008000f00 */
[----:B------:R-:W-:Y:S01]  /*03e0*/  HFMA2 R16, -RZ, RZ, 0, 2.384185791015625e-07 ;  /* 0x00000004ff107431 */ /* 0x000fe200000001ff */
[----:B------:R-:W-:Y:S01]  /*03f0*/  MOV R19, UR15 ;  /* 0x0000000f00137c02 */ /* 0x000fe20008000f00 */
[----:B------:R-:W-:Y:S01]  /*0400*/  UIADD3 UR10, UPT, UPT, UR14, 0x64, URZ ;  /* 0x000000640e0a7890 */ /* 0x000fe2000fffe0ff */
[----:B------:R-:W-:Y:S01]  /*0410*/  MOV R17, UR15 ;  /* 0x0000000f00117c02 */ /* 0x000fe20008000f00 */
[----:B------:R-:W1:Y:S01]  /*0420*/  LDCU UR11, c[0x3][0x10] ;  /* 0x00c00200ff0b77ac */ /* 0x000e620008000800 */
[----:B------:R-:W-:-:S02]  /*0430*/  IADD3 R12, PT, PT, R11, R0, RZ ;  /* 0x000000000b0c7210 */ /* 0x000fc40007ffe0ff */
[----:B------:R-:W-:Y:S01]  /*0440*/  LEA R14, R19, R20, 0x3 ;  /* 0x00000014130e7211 */ /* 0x000fe200078e18ff */
[----:B------:R-:W2:Y:S01]  /*0450*/  LDCU UR20, c[0x0][0x3a0] ;  /* 0x00007400ff1477ac */ /* 0x000ea20008000800 */
[----:B------:R-:W-:Y:S02]  /*0460*/  LEA R12, R17, R12, 0x2 ;  /* 0x0000000c110c7211 */ /* 0x000fe400078e10ff */
[----:B------:R-:W-:Y:S01]  /*0470*/  ISETP.GE.AND P1, PT, R20, UR4, PT ;  /* 0x0000000414007c0c */ /* 0x000fe2000bf26270 */
[----:B------:R-:W3:Y:S01]  /*0480*/  LDCU.64 UR4, c[0x0][0x388] ;  /* 0x00007100ff0477ac */ /* 0x000ee20008000a00 */
[----:B------:R-:W-:Y:S02]  /*0490*/  IADD3 R19, PT, PT, R14, 0x360, RZ ;  /* 0x000003600e137810 */ /* 0x000fe40007ffe0ff */
[----:B------:R-:W-:Y:S01]  /*04a0*/  IADD3 R17, PT, PT, R12, 0x1b0, RZ ;  /* 0x000001b00c117810 */ /* 0x000fe20007ffe0ff */
[----:B------:R-:W4:Y:S01]  /*04b0*/  LDCU.128 UR16, c[0x3][URZ] ;  /* 0x00c00000ff1077ac */ /* 0x000f220008000c00 */
[----:B------:R-:W-:Y:S01]  /*04c0*/  MOV R12, UR14 ;  /* 0x0000000e000c7c02 */ /* 0x000fe20008000f00 */
[----:B------:R-:W-:Y:S01]  /*04d0*/  IMAD R19, R19, UR7, R22 ;  /* 0x0000000713137c24 */ /* 0x000fe2000f8e0216 */
[----:B------:R-:W-:Y:S01]  /*04e0*/  VIADDMNMX R11, R23, 0x67, R16, !PT ;  /* 0x00000067170b7846 */ /* 0x000fe20007800110 */
[----:B------:R-:W-:Y:S01]  /*04f0*/  IMAD R17, R17, UR7, R22 ;  /* 0x0000000711117c24 */ /* 0x000fe2000f8e0216 */
[----:B------:R-:W-:-:S02]  /*0500*/  ISETP.LT.AND P1, PT, R22, UR10, !P1 ;  /* 0x0000000a16007c0c */ /* 0x000fc4000cf21270 */
[----:B------:R-:W-:Y:S02]  /*0510*/  IADD3 R11, PT, PT, -R11, RZ, RZ ;  /* 0x000000ff0b0b7210 */ /* 0x000fe40007ffe1ff */
[----:B------:R-:W-:Y:S02]  /*0520*/  LEA R17, R12, R17, 0x2 ;  /* 0x000000110c117211 */ /* 0x000fe400078e10ff */
[----:B0-----:R-:W-:Y:S02]  /*0530*/  LEA R13, R10, R13, 0x18 ;  /* 0x0000000d0a0d7211 */ /* 0x001fe400078ec0ff */
[----:B------:R-:W-:Y:S01]  /*0540*/  LEA R10, R15, R20, 0x2 ;  /* 0x000000140f0a7211 */ /* 0x000fe200078e10ff */
[----:B------:R-:W-:Y:S01]  /*0550*/  IMAD.U32 R20, RZ, RZ, UR14 ;  /* 0x0000000eff147e24 */ /* 0x000fe2000f8e00ff */
[----:B---3--:R-:W-:Y:S01]  /*0560*/  UIMAD.WIDE.U32 UR4, UR9, 0x4, UR4 ;  /* 0x00000004090478a5 */ /* 0x008fe2000f8e0004 */
[----:B------:R-:W-:Y:S01]  /*0570*/  IMAD R13, R0, 0x60, R13 ;  /* 0x00000060000d7824 */ /* 0x000fe200078e020d */
[----:B------:R-:W-:-:S02]  /*0580*/  IADD3 R15, PT, PT, R10, 0x1b0, RZ ;  /* 0x000001b00a0f7810 */ /* 0x000fc40007ffe0ff */
[----:B------:R-:W-:Y:S01]  /*0590*/  MOV R10, UR14 ;  /* 0x0000000e000a7c02 */ /* 0x000fe20008000f00 */
[----:B------:R-:W0:Y:S01]  /*05a0*/  LDCU.64 UR14, c[0x0][0x398] ;  /* 0x00007300ff0e77ac */ /* 0x000e220008000a00 */
[----:B------:R-:W-:Y:S01]  /*05b0*/  LEA R20, R20, R19, 0x2 ;  /* 0x0000001314147211 */ /* 0x000fe200078e10ff */
[----:B------:R-:W-:Y:S01]  /*05c0*/  IMAD R15, R15, UR7, R22 ;  /* 0x000000070f0f7c24 */ /* 0x000fe2000f8e0216 */
[----:B------:R-:W-:Y:S01]  /*05d0*/  MOV R19, UR9 ;  /* 0x0000000900137c02 */ /* 0x000fe20008000f00 */
[----:B------:R-:W-:Y:S01]  /*05e0*/  UIMAD.WIDE UR6, UR6, 0x4, URZ ;  /* 0x00000004060678a5 */ /* 0x000fe2000f8e02ff */
[----:B------:R-:W-:Y:S02]  /*05f0*/  IADD3 R20, PT, PT, R20, 0x1b4, RZ ;  /* 0x000001b414147810 */ /* 0x000fe40007ffe0ff */
[----:B------:R-:W-:Y:S02]  /*0600*/  LEA R15, R10, R15, 0x2 ;  /* 0x0000000f0a0f7211 */ /* 0x000fe400078e10ff */
[----:B------:R-:W-:-:S02]  /*0610*/  LEA R10, R2, R13, 0x2 ;  /* 0x0000000d020a7211 */ /* 0x000fc400078e10ff */
[----:B------:R-:W-:Y:S02]  /*0620*/  IADD3 R22, PT, PT, R17, 0x1b4, RZ ;  /* 0x000001b411167810 */ /* 0x000fe40007ffe0ff */
[----:B------:R-:W-:Y:S01]  /*0630*/  LEA R19, R19, R10, 0x2 ;  /* 0x0000000a13137211 */ /* 0x000fe200078e10ff */
[----:B------:R-:W-:Y:S01]  /*0640*/  IMAD R18, R21, 0x60, R10 ;  /* 0x0000006015127824 */ /* 0x000fe200078e020a */
[----:B-12-4-:R-:W-:-:S07]  /*0650*/  IADD3 R21, PT, PT, R15, 0x1b4, RZ ;  /* 0x000001b40f157810 */ /* 0x016fce0007ffe0ff */
.L_x_2:
[----:B-1----:R-:W1:Y:S01]  /*0660*/  LDC.64 R14, c[0x0][0x388] ;  /* 0x0000e200ff0e7b82 */ /* 0x002e620000000a00 */
[----:B-----5:R-:W-:Y:S01]  /*0670*/  MOV R23, R3 ;  /* 0x0000000300177202 */ /* 0x020fe20000000f00 */
[----:B------:R-:W-:Y:S01]  /*0680*/  IMAD.MOV.U32 R3, RZ, RZ, R4 ;  /* 0x000000ffff037224 */ /* 0x000fe200078e0004 */
[----:B------:R-:W-:Y:S02]  /*0690*/  MOV R4, R5 ;  /* 0x0000000500047202 */ /* 0x000fe40000000f00 */
[----:B------:R-:W-:Y:S02]  /*06a0*/  MOV R5, R7 ;  /* 0x0000000700057202 */ /* 0x000fe40000000f00 */
[----:B------:R-:W-:Y:S02]  /*06b0*/  MOV R7, R6 ;  /* 0x0000000600077202 */ /* 0x000fe40000000f00 */
[----:B------:R-:W-:Y:S02]  /*06c0*/  MOV R6, R8 ;  /* 0x0000000800067202 */ /* 0x000fe40000000f00 */
[----:B------:R-:W-:-:S02]  /*06d0*/  MOV R8, R9 ;  /* 0x0000000900087202 */ /* 0x000fc40000000f00 */
[----:B------:R-:W-:Y:S02]  /*06e0*/  ISETP.GT.U32.AND P2, PT, R0, 0x3, PT ;  /* 0x000000030000780c */ /* 0x000fe40003f44070 */
[----:B------:R-:W-:Y:S01]  /*06f0*/  ISETP.GT.U32.AND P3, PT, R2, 0x3, PT ;  /* 0x000000030200780c */ /* 0x000fe20003f64070 */
[----:B-1----:R-:W-:-:S04]  /*0700*/  IMAD.WIDE R16, R20, 0x4, R14 ;  /* 0x0000000414107825 */ /* 0x002fc800078e020e */
[--C-:B------:R-:W-:Y:S01]  /*0710*/  IMAD.WIDE R12, R21, 0x4, R14.reuse ;  /* 0x00000004150c7825 */ /* 0x100fe200078e020e */
[----:B------:R1:W5:Y:S01]  /*0720*/  @P0 LDG.E R9, desc[UR12][R16.64] ;  /* 0x0000000c10090981 */ /* 0x000362000c1e1900 */
[----:B------:R-:W-:Y:S04]  /*0730*/  BAR.SYNC.DEFER_BLOCKING 0x0 ;  /* 0x0000000000007b1d */ /* 0x000fe80000010000 */
[----:B------:R-:W-:Y:S02]  /*0740*/  @!P2 IADD3 R24, P4, PT, R12, -UR6, RZ ;  /* 0x800000060c18ac10 */ /* 0x000fe4000ff9e0ff */
[----:B------:R-:W-:Y:S01]  /*0750*/  MOV R28, 0x4 ;  /* 0x00000004001c7802 */ /* 0x000fe20000000f00 */
[----:B------:R-:W-:Y:S01]  /*0760*/  @!P2 IMAD.WIDE R14, R22, 0x4, R14 ;  /* 0x00000004160ea825 */ /* 0x000fe200078e020e */
[----:B------:R-:W-:-:S03]  /*0770*/  @!P2 IADD3.X R25, PT, PT, R13, ~UR7, RZ, P4, !PT ;  /* 0x800000070d19ac10 */ /* 0x000fc6000a7fe4ff */
[----:B------:R-:W-:-:S03]  /*0780*/  @!P3 IMAD.WIDE R28, R21, R28, UR4 ;  /* 0x00000004151cbe25 */ /* 0x000fc6000f8e021c */
[----:B------:R-:W2:Y:S04]  /*0790*/  @!P2 LDG.E R25, desc[UR12][R24.64] ;  /* 0x0000000c1819a981 */ /* 0x000ea8000c1e1900 */
[----:B------:R-:W3:Y:S04]  /*07a0*/  @!P2 LDG.E R15, desc[UR12][R14.64] ;  /* 0x0000000c0e0fa981 */ /* 0x000ee8000c1e1900 */
[----:B------:R-:W4:Y:S04]  /*07b0*/  @!P3 LDG.E R27, desc[UR12][R12.64+-0x10] ;  /* 0xfffff00c0c1bb981 */ /* 0x000f28000c1e1900 */
[----:B------:R-:W4:Y:S01]  /*07c0*/  @!P3 LDG.E R28, desc[UR12][R28.64] ;  /* 0x0000000c1c1cb981 */ /* 0x000f22000c1e1900 */
[----:B------:R-:W-:-:S02]  /*07d0*/  IADD3 R11, PT, PT, R11, 0x1, RZ ;  /* 0x000000010b0b7810 */ /* 0x000fc40007ffe0ff */
[----:B------:R-:W-:Y:S01]  /*07e0*/  IADD3 R22, PT, PT, R22, UR8, RZ ;  /* 0x0000000816167c10 */ /* 0x000fe2000fffe0ff */
[----:B--2---:R1:W-:Y:S04]  /*07f0*/  @!P2 STS [R10+0x10], R25 ;  /* 0x000010190a00a388 */ /* 0x0043e80000000800 */
[----:B---3--:R1:W-:Y:S04]  /*0800*/  @!P2 STS [R18+0x190], R15 ;  /* 0x0001900f1200a388 */ /* 0x0083e80000000800 */
[----:B----4-:R1:W-:Y:S04]  /*0810*/  @!P3 STS [R10+0x180], R27 ;  /* 0x0001801b0a00b388 */ /* 0x0103e80000000800 */
[----:B------:R1:W-:Y:S04]  /*0820*/  @!P3 STS [R19+0x190], R28 ;  /* 0x0001901c1300b388 */ /* 0x0003e80000000800 */
[----:B------:R1:W-:Y:S01]  /*0830*/  STS [R10+0x190], R5 ;  /* 0x000190050a007388 */ /* 0x0003e20000000800 */
[----:B------:R-:W-:Y:S01]  /*0840*/  BAR.SYNC.DEFER_BLOCKING 0x0 ;  /* 0x0000000000007b1d */ /* 0x000fe20000010000 */
[----:B------:R-:W-:-:S05]  /*0850*/  ISETP.NE.AND P2, PT, R11, -0x3, PT ;  /* 0xfffffffd0b00780c */ /* 0x000fca0003f45270 */
[----:B------:R-:W-:Y:S08]  /*0860*/  @!P1 BRA.U `(.L_x_0) ;  /* 0x0000000500189947 */ /* 0x000ff00003800000 */
[----:B------:R-:W2:Y:S01]  /*0870*/  S2UR UR10, SR_CgaCtaId ;  /* 0x00000000000a79c3 */ /* 0x000ea20000008800 */
[----:B------:R-:W-:Y:S01]  /*0880*/  UMOV UR9, 0x400 ;  /* 0x0000040000097882 */ /* 0x000fe20000000000 */
[----:B------:R-:W-:Y:S01]  /*0890*/  BSSY.RECONVERGENT B0, `(.L_x_0) ;  /* 0x0000043000007945 */ /* 0x000fe20003800200 */
[----:B--2---:R-:W-:-:S06]  /*08a0*/  ULEA UR9, UR10, UR9, 0x18 ;  /* 0x000000090a097291 */ /* 0x004fcc000f8ec0ff */
[----:B-1----:R-:W-:-:S05]  /*08b0*/  LEA R25, R2, UR9, 0x2 ;  /* 0x0000000902197c11 */ /* 0x002fca000f8e10ff */
[----:B------:R-:W-:-:S05]  /*08c0*/  IMAD R25, R0, 0x60, R25 ;  /* 0x0000006000197824 */ /* 0x000fca00078e0219 */
[----:B------:R-:W-:Y:S04]  /*08d0*/  LDS R14, [R25+0x130] ;  /* 0x00013000190e7984 */ /* 0x000fe80000000800 */
[----:B------:R-:W1:Y:S04]  /*08e0*/  LDS R15, [R25+0x1f0] ;  /* 0x0001f000190f7984 */ /* 0x000e680000000800 */
[----:B------:R-:W-:Y:S04]  /*08f0*/  LDS R27, [R25+0xd0] ;  /* 0x0000d000191b7984 */ /* 0x000fe80000000800 */
[----:B------:R-:W2:Y:S04]  /*0900*/  LDS R28, [R25+0x250] ;  /* 0x00025000191c7984 */ /* 0x000ea80000000800 */
[----:B------:R-:W-:Y:S04]  /*0910*/  LDS R16, [R25+0x70] ;  /* 0x0000700019107984 */ /* 0x000fe80000000800 */
[----:B------:R-:W3:Y:S01]  /*0920*/  LDS R17, [R25+0x2b0] ;  /* 0x0002b00019117984 */ /* 0x000ee20000000800 */
[----:B-1----:R-:W-:-:S03]  /*0930*/  FADD R24, R14, R15 ;  /* 0x0000000f0e187221 */ /* 0x002fc60000000000 */
[----:B------:R-:W-:Y:S01]  /*0940*/  LDS R15, [R25+0x10] ;  /* 0x00001000190f7984 */ /* 0x000fe20000000800 */
[----:B------:R-:W-:-:S03]  /*0950*/  FMUL R24, R24, UR17 ;  /* 0x0000001118187c20 */ /* 0x000fc60008400000 */
[----:B------:R1:W4:Y:S01]  /*0960*/  LDS R14, [R25+0x310] ;  /* 0x00031000190e7984 */ /* 0x0003220000000800 */
[----:B--2---:R-:W-:Y:S01]  /*0970*/  FADD R27, R27, R28 ;  /* 0x0000001c1b1b7221 */ /* 0x004fe20000000000 */
[----:B------:R-:W-:-:S04]  /*0980*/  FFMA R24, R5, UR16, R24 ;  /* 0x0000001005187c23 */ /* 0x000fc80008000018 */
[----:B------:R-:W-:Y:S01]  /*0990*/  FFMA R24, R27, UR18, R24 ;  /* 0x000000121b187c23 */ /* 0x000fe20008000018 */
[----:B-1----:R-:W-:Y:S01]  /*09a0*/  FADD R25, R3, R6 ;  /* 0x0000000603197221 */ /* 0x002fe20000000000 */
[----:B---3--:R-:W-:Y:S02]  /*09b0*/  FADD R27, R16, R17 ;  /* 0x00000011101b7221 */ /* 0x008fe40000000000 */
[----:B------:R-:W-:Y:S02]  /*09c0*/  LDS R17, [R10+0x18c] ;  /* 0x00018c000a117984 */ /* 0x000fe40000000800 */
[----:B------:R-:W-:Y:S01]  /*09d0*/  FFMA R24, R27, UR19, R24 ;  /* 0x000000131b187c23 */ /* 0x000fe20008000018 */
[----:B------:R-:W-:Y:S01]  /*09e0*/  FADD R27, R4, R7 ;  /* 0x00000007041b7221 */ /* 0x000fe20000000000 */
[----:B------:R-:W1:Y:S03]  /*09f0*/  LDS R16, [R10+0x194] ;  /* 0x000194000a107984 */ /* 0x000e660000000800 */
[----:B------:R-:W-:-:S04]  /*0a00*/  FMUL R28, R27, UR17 ;  /* 0x000000111b1c7c20 */ /* 0x000fc80008400000 */
[----:B------:R-:W-:-:S04]  /*0a10*/  FFMA R28, R5, UR16, R28 ;  /* 0x00000010051c7c23 */ /* 0x000fc8000800001c */
[----:B------:R-:W-:Y:S01]  /*0a20*/  FFMA R25, R25, UR18, R28 ;  /* 0x0000001219197c23 */ /* 0x000fe2000800001c */
[----:B----4-:R-:W-:Y:S01]  /*0a30*/  FADD R15, R15, R14 ;  /* 0x0000000e0f0f7221 */ /* 0x010fe20000000000 */
[----:B------:R-:W-:-:S03]  /*0a40*/  FADD R14, R8, R23 ;  /* 0x00000017080e7221 */ /* 0x000fc60000000000 */
[----:B------:R-:W-:Y:S01]  /*0a50*/  FFMA R24, R15, UR11, R24 ;  /* 0x0000000b0f187c23 */ /* 0x000fe20008000018 */
[----:B------:R-:W-:Y:S02]  /*0a60*/  FFMA R25, R14, UR19, R25 ;  /* 0x000000130e197c23 */ /* 0x000fe40008000019 */
[----:B------:R-:W-:Y:S01]  /*0a70*/  LDS R14, [R10+0x188] ;  /* 0x000188000a0e7984 */ /* 0x000fe20000000800 */
[----:B-1----:R-:W-:-:S03]  /*0a80*/  FADD R16, R17, R16 ;  /* 0x0000001011107221 */ /* 0x002fc60000000000 */
[----:B------:R-:W1:Y:S01]  /*0a90*/  LDS R17, [R10+0x198] ;  /* 0x000198000a117984 */ /* 0x000e620000000800 */
[----:B------:R-:W-:-:S04]  /*0aa0*/  FMUL R16, R16, UR17 ;  /* 0x0000001110107c20 */ /* 0x000fc80008400000 */
[----:B------:R-:W-:Y:S01]  /*0ab0*/  FFMA R16, R5, UR16, R16 ;  /* 0x0000001005107c23 */ /* 0x000fe20008000010 */
[----:B-1----:R-:W-:Y:S02]  /*0ac0*/  FADD R17, R14, R17 ;  /* 0x000000110e117221 */ /* 0x002fe40000000000 */
[----:B------:R-:W-:Y:S02]  /*0ad0*/  LDS R14, [R10+0x184] ;  /* 0x000184000a0e7984 */ /* 0x000fe40000000800 */
[----:B------:R-:W-:Y:S02]  /*0ae0*/  FFMA R16, R17, UR18, R16 ;  /* 0x0000001211107c23 */ /* 0x000fe40008000010 */
[----:B------:R-:W1:Y:S02]  /*0af0*/  LDS R17, [R10+0x19c] ;  /* 0x00019c000a117984 */ /* 0x000e640000000800 */
[----:B-1----:R-:W-:Y:S02]  /*0b00*/  FADD R17, R14, R17 ;  /* 0x000000110e117221 */ /* 0x002fe40000000000 */
[----:B------:R-:W-:Y:S02]  /*0b10*/  LDS R14, [R10+0x180] ;  /* 0x000180000a0e7984 */ /* 0x000fe40000000800 */
[----:B------:R-:W-:-:S02]  /*0b20*/  FFMA R16, R17, UR19, R16 ;  /* 0x0000001311107c23 */ /* 0x000fc40008000010 */
[----:B------:R-:W1:Y:S02]  /*0b30*/  LDS R17, [R10+0x1a0] ;  /* 0x0001a0000a117984 */ /* 0x000e640000000800 */
[----:B-1----:R-:W-:Y:S01]  /*0b40*/  FADD R17, R14, R17 ;  /* 0x000000110e117221 */ /* 0x002fe20000000000 */
[----:B-----5:R-:W-:-:S03]  /*0b50*/  FADD R14, R9, R26 ;  /* 0x0000001a090e7221 */ /* 0x020fc60000000000 */
[----:B------:R-:W-:Y:S01]  /*0b60*/  FFMA R26, R17, UR11, R16 ;  /* 0x0000000b111a7c23 */ /* 0x000fe20008000010 */
[----:B------:R-:W-:Y:S01]  /*0b70*/  FFMA R25, R14, UR11, R25 ;  /* 0x0000000b0e197c23 */ /* 0x000fe20008000019 */
[----:B------:R-:W-:Y:S06]  /*0b80*/  @!P1 BRA `(.L_x_1) ;  /* 0x00000000004c9947 */ /* 0x000fec0003800000 */
[----:B------:R-:W1:Y:S01]  /*0b90*/  LDC.64 R14, c[0x0][0x380] ;  /* 0x0000e000ff0e7b82 */ /* 0x000e620000000a00 */
[----:B------:R2:W3:Y:S07]  /*0ba0*/  LDG.E R28, desc[UR12][R12.64] ;  /* 0x0000000c0c1c7981 */ /* 0x0004ee000c1e1900 */
[----:B------:R-:W4:Y:S01]  /*0bb0*/  LDC.64 R16, c[0x0][0x390] ;  /* 0x0000e400ff107b82 */ /* 0x000f220000000a00 */
[----:B-1----:R-:W-:-:S05]  /*0bc0*/  IMAD.WIDE R14, R21, 0x4, R14 ;  /* 0x00000004150e7825 */ /* 0x002fca00078e020e */
[----:B------:R-:W5:Y:S01]  /*0bd0*/  LDG.E R29, desc[UR12][R14.64] ;  /* 0x0000000c0e1d7981 */ /* 0x000f62000c1e1900 */
[----:B----4-:R-:W-:-:S06]  /*0be0*/  IMAD.WIDE R16, R21, 0x4, R16 ;  /* 0x0000000415107825 */ /* 0x010fcc00078e0210 */
[----:B------:R-:W4:Y:S01]  /*0bf0*/  LDG.E R16, desc[UR12][R16.64] ;  /* 0x0000000c10107981 */ /* 0x000f22000c1e1900 */
[----:B0-----:R-:W-:-:S04]  /*0c00*/  FMUL R27, R24, UR15 ;  /* 0x0000000f181b7c20 */ /* 0x001fc80008400000 */
[----:B------:R-:W-:-:S04]  /*0c10*/  FFMA R24, R26, UR14, R27 ;  /* 0x0000000e1a187c23 */ /* 0x000fc8000800001b */
[----:B--2---:R-:W-:Y:S01]  /*0c20*/  FFMA R13, R25, UR20, R24 ;  /* 0x00000014190d7c23 */ /* 0x004fe20008000018 */
[----:B---3--:R-:W0:Y:S02]  /*0c30*/  F2F.F64.F32 R26, R28 ;  /* 0x0000001c001a7310 */ /* 0x008e240000201800 */
[----:B0-----:R-:W-:-:S06]  /*0c40*/  DADD R26, R26, R26 ;  /* 0x000000001a1a7229 */ /* 0x001fcc000000001a */
[----:B-----5:R-:W0:Y:S01]  /*0c50*/  F2F.F64.F32 R24, R29 ;  /* 0x0000001d00187310 */ /* 0x020e220000201800 */
[----:B----4-:R-:W-:-:S07]  /*0c60*/  FMUL R16, R16, R13 ;  /* 0x0000000d10107220 */ /* 0x010fce0000400000 */
[----:B------:R-:W1:Y:S01]  /*0c70*/  F2F.F64.F32 R12, R16 ;  /* 0x00000010000c7310 */ /* 0x000e620000201800 */
[----:B0-----:R-:W-:-:S08]  /*0c80*/  DADD R24, R26, -R24 ;  /* 0x000000001a187229 */ /* 0x001fd00000000818 */
[----:B-1----:R-:W-:-:S10]  /*0c90*/  DADD R12, R24, R12 ;  /* 0x00000000180c7229 */ /* 0x002fd4000000000c */
[----:B------:R-:W0:Y:S02]  /*0ca0*/  F2F.F32.F64 R13, R12 ;  /* 0x0000000c000d7310 */ /* 0x000e240000301000 */
[----:B0-----:R1:W-:Y:S02]  /*0cb0*/  STG.E desc[UR12][R14.64], R13 ;  /* 0x0000000d0e007986 */ /* 0x0013e4000c10190c */
.L_x_1:
[----:B0-----:R-:W-:Y:S05]  /*0cc0*/  BSYNC.RECONVERGENT B0 ;  /* 0x0000000000007941 */ /* 0x001fea0003800200 */
.L_x_0:
[----:B------:R-:W-:Y:S02]  /*0cd0*/  IADD3 R20, PT, PT, R20, UR8, RZ ;  /* 0x0000000814147c10 */ /* 0x000fe4000fffe0ff */
[----:B------:R-:W-:Y:S02]  /*0ce0*/  IADD3 R21, PT, PT, R21, UR8, RZ ;  /* 0x0000000815157c10 */ /* 0x000fe4000fffe0ff */
[----:B------:R-:W-:Y:S01]  /*0cf0*/  MOV R26, R23 ;  /* 0x00000017001a7202 */ /* 0x000fe20000000f00 */
[----:B------:R-:W-:Y:S06]  /*0d00*/  @P2 BRA `(.L_x_2) ;  /* 0xfffffff800542947 */ /* 0x000fec000383ffff */
[----:B0-----:R-:W-:Y:S05]  /*0d10*/  EXIT ;  /* 0x000000000000794d */ /* 0x001fea0003800000 */
.L_x_3:
[----:B------:R-:W-:-:S00]  /*0d20*/  BRA `(.L_x_3) ;  /* 0xfffffffc00fc7947 */ /* 0x000fc0000383ffff */
[----:B------:R-:W-:-:S00]  /*0d30*/  NOP ;  /* 0x0000000000007918 */ /* 0x000fc00000000000 */
        /* <DEDUP_REMOVED lines=12> */
.L_x_89:


//--------------------- .text._Z15cuda_add_sourcebPfS_Pii --------------------------
	.section	.text._Z15cuda_add_sourcebPfS_Pii,"ax",@progbits
	.align	128
        .global         _Z15cuda_add_sourcebPfS_Pii
        .type           _Z15cuda_add_sourcebPfS_Pii,@function
        .size           _Z15cuda_add_sourcebPfS_Pii,(.L_x_90 - _Z15cuda_add_sourcebPfS_Pii)
        .other          _Z15cuda_add_sourcebPfS_Pii,@"STO_CUDA_ENTRY STV_DEFAULT"
_Z15cuda_add_sourcebPfS_Pii:
.text._Z15cuda_add_sourcebPfS_Pii:
[----:B------:R-:W-:Y:S01]  /*0000*/  LDC R1, c[0x0][0x37c] ;  /* 0x0000df00ff017b82 */ /* 0x000fe20000000800 */
[----:B------:R-:W0:Y:S07]  /*0010*/  S2R R11, SR_TID.X ;  /* 0x00000000000b7919 */ /* 0x000e2e0000002100 */
[----:B------:R-:W0:Y:S01]  /*0020*/  S2UR UR4, SR_CTAID.X ;  /* 0x00000000000479c3 */ /* 0x000e220000002500 */
[----:B------:R-:W1:Y:S07]  /*0030*/  LDCU UR5, c[0x0][0x3a0] ;  /* 0x00007400ff0577ac */ /* 0x000e6e0008000800 */
[----:B------:R-:W0:Y:S02]  /*0040*/  LDC R0, c[0x0][0x360] ;  /* 0x0000d800ff007b82 */ /* 0x000e240000000800 */
[----:B0-----:R-:W-:-:S05]  /*0050*/  IMAD R11, R0, UR4, R11 ;  /* 0x00000004000b7c24 */ /* 0x001fca000f8e020b */
[----:B-1----:R-:W-:-:S13]  /*0060*/  ISETP.GE.AND P0, PT, R11, UR5, PT ;  /* 0x000000050b007c0c */ /* 0x002fda000bf06270 */
[----:B------:R-:W-:Y:S05]  /*0070*/  @P0 EXIT ;  /* 0x000000000000094d */ /* 0x000fea0003800000 */
[----:B------:R-:W0:Y:S02]  /*0080*/  LDCU.U8 UR4, c[0x0][0x380] ;  /* 0x00007000ff0477ac */ /* 0x000e240008000000 */
[----:B0-----:R-:W-:-:S04]  /*0090*/  UPRMT UR4, UR4, 0x8880, URZ ;  /* 0x0000888004047896 */ /* 0x001fc800080000ff */
[----:B------:R-:W-:-:S07]  /*00a0*/  UISETP.NE.AND UP0, UPT, UR4, URZ, UPT ;  /* 0x000000ff0400728c */ /* 0x000fce000bf05270 */
[----:B------:R-:W0:Y:S02]  /*00b0*/  LDCU.64 UR4, c[0x0][0x358] ;  /* 0x00006b00ff0477ac */ /* 0x000e240008000a00 */
[----:B------:R-:W-:Y:S05]  /*00c0*/  BRA.U !UP0, `(.L_x_4) ;  /* 0x0000000108307547 */ /* 0x000fea000b800000 */
[----:B------:R-:W1:Y:S08]  /*00d0*/  LDC.64 R4, c[0x0][0x398] ;  /* 0x0000e600ff047b82 */ /* 0x000e700000000a00 */
[----:B------:R-:W2:Y:S08]  /*00e0*/  LDC.64 R2, c[0x0][0x390] ;  /* 0x0000e400ff027b82 */ /* 0x000eb00000000a00 */
[----:B------:R-:W3:Y:S01]  /*00f0*/  LDC.64 R6, c[0x0][0x388] ;  /* 0x0000e200ff067b82 */ /* 0x000ee20000000a00 */
[----:B-1----:R-:W-:-:S06]  /*0100*/  IMAD.WIDE R4, R11, 0x4, R4 ;  /* 0x000000040b047825 */ /* 0x002fcc00078e0204 */
[----:B0-----:R-:W3:Y:S01]  /*0110*/  LDG.E R5, desc[UR4][R4.64] ;  /* 0x0000000404057981 */ /* 0x001ee2000c1e1900 */
[----:B--2---:R-:W-:-:S06]  /*0120*/  IMAD.WIDE R2, R11, 0x4, R2 ;  /* 0x000000040b027825 */ /* 0x004fcc00078e0202 */
[----:B------:R-:W2:Y:S01]  /*0130*/  LDG.E R2, desc[UR4][R2.64] ;  /* 0x0000000402027981 */ /* 0x000ea2000c1e1900 */
[----:B---3--:R-:W-:-:S05]  /*0140*/  IMAD.WIDE R6, R5, 0x4, R6 ;  /* 0x0000000405067825 */ /* 0x008fca00078e0206 */
[----:B------:R-:W2:Y:S02]  /*0150*/  LDG.E R9, desc[UR4][R6.64] ;  /* 0x0000000406097981 */ /* 0x000ea4000c1e1900 */
[----:B--2---:R-:W-:-:S05]  /*0160*/  FADD R9, R2, R9 ;  /* 0x0000000902097221 */ /* 0x004fca0000000000 */
[----:B------:R-:W-:Y:S01]  /*0170*/  STG.E desc[UR4][R6.64], R9 ;  /* 0x0000000906007986 */ /* 0x000fe2000c101904 */
[----:B------:R-:W-:Y:S05]  /*0180*/  EXIT ;  /* 0x000000000000794d */ /* 0x000fea0003800000 */
.L_x_4:
[----:B------:R-:W1:Y:S08]  /*0190*/  LDC.64 R2, c[0x0][0x398] ;  /* 0x0000e600ff027b82 */ /* 0x000e700000000a00 */
[----:B------:R-:W2:Y:S01]  /*01a0*/  LDC.64 R8, c[0x0][0x388] ;  /* 0x0000e200ff087b82 */ /* 0x000ea20000000a00 */
[----:B-1----:R-:W-:-:S07]  /*01b0*/  IMAD.WIDE R6, R11, 0x4, R2 ;  /* 0x000000040b067825 */ /* 0x002fce00078e0202 */
[----:B------:R-:W1:Y:S01]  /*01c0*/  LDC.64 R2, c[0x0][0x390] ;  /* 0x0000e400ff027b82 */ /* 0x000e620000000a00 */
[----:B0-----:R-:W2:Y:S01]  /*01d0*/  LDG.E R7, desc[UR4][R6.64] ;  /* 0x0000000406077981 */ /* 0x001ea2000c1e1900 */
[----:B-1----:R-:W-:-:S06]  /*01e0*/  IMAD.WIDE R4, R11, 0x4, R2 ;  /* 0x000000040b047825 */ /* 0x002fcc00078e0202 */
[----:B------:R-:W3:Y:S01]  /*01f0*/  LDG.E R4, desc[UR4][R4.64] ;  /* 0x0000000404047981 */ /* 0x000ee2000c1e1900 */
[----:B--2---:R-:W-:-:S05]  /*0200*/  IMAD.WIDE R2, R7, 0x4, R8 ;  /* 0x0000000407027825 */ /* 0x004fca00078e0208 */
[----:B------:R-:W3:Y:S02]  /*0210*/  LDG.E R9, desc[UR4][R2.64] ;  /* 0x0000000402097981 */ /* 0x000ee4000c1e1900 */
[----:B---3--:R-:W-:-:S05]  /*0220*/  FADD R9, -R4, R9 ;  /* 0x0000000904097221 */ /* 0x008fca0000000100 */
[----:B------:R-:W-:Y:S01]  /*0230*/  STG.E desc[UR4][R2.64], R9 ;  /* 0x0000000902007986 */ /* 0x000fe2000c101904 */
[----:B------:R-:W-:Y:S05]  /*0240*/  EXIT ;  /* 0x000000000000794d */ /* 0x000fea0003800000 */
.L_x_5:
        /* <DEDUP_REMOVED lines=11> */
.L_x_90:


//--------------------- .text._Z11cuda_recordPfS_Pii --------------------------
	.section	.text._Z11cuda_recordPfS_Pii,"ax",@progbits
	.align	128
        .global         _Z11cuda_recordPfS_Pii
        .type           _Z11cuda_recordPfS_Pii,@function
        .size           _Z11cuda_recordPfS_Pii,(.L_x_91 - _Z11cuda_recordPfS_Pii)
        .other          _Z11cuda_recordPfS_Pii,@"STO_CUDA_ENTRY STV_DEFAULT"
_Z11cuda_recordPfS_Pii:
.text._Z11cuda_recordPfS_Pii:
[----:B------:R-:W-:Y:S01]  /*0000*/  LDC R1, c[0x0][0x37c] ;  /* 0x0000df00ff017b82 */ /* 0x000fe20000000800 */
[----:B------:R-:W0:Y:S01]  /*0010*/  S2R R9, SR_TID.X ;  /* 0x0000000000097919 */ /* 0x000e220000002100 */
[----:B------:R-:W0:Y:S01]  /*0020*/  LDCU UR4, c[0x0][0x360] ;  /* 0x00006c00ff0477ac */ /* 0x000e220008000800 */
[----:B------:R-:W0:Y:S01]  /*0030*/  S2R R0, SR_CTAID.X ;  /* 0x0000000000007919 */ /* 0x000e220000002500 */
[----:B------:R-:W1:Y:S01]  /*0040*/  LDCU UR5, c[0x0][0x398] ;  /* 0x00007300ff0577ac */ /* 0x000e620008000800 */
[----:B0-----:R-:W-:-:S05]  /*0050*/  IMAD R9, R0, UR4, R9 ;  /* 0x0000000400097c24 */ /* 0x001fca000f8e0209 */
[----:B-1----:R-:W-:-:S13]  /*0060*/  ISETP.GE.AND P0, PT, R9, UR5, PT ;  /* 0x0000000509007c0c */ /* 0x002fda000bf06270 */
[----:B------:R-:W-:Y:S05]  /*0070*/  @P0 EXIT ;  /* 0x000000000000094d */ /* 0x000fea0003800000 */
[----:B------:R-:W0:Y:S01]  /*0080*/  LDC.64 R2, c[0x0][0x390] ;  /* 0x0000e400ff027b82 */ /* 0x000e220000000a00 */
[----:B------:R-:W1:Y:S07]  /*0090*/  LDCU.64 UR4, c[0x0][0x358] ;  /* 0x00006b00ff0477ac */ /* 0x000e6e0008000a00 */
[----:B------:R-:W2:Y:S08]  /*00a0*/  LDC.64 R4, c[0x0][0x380] ;  /* 0x0000e000ff047b82 */ /* 0x000eb00000000a00 */
[----:B------:R-:W3:Y:S01]  /*00b0*/  LDC.64 R6, c[0x0][0x388] ;  /* 0x0000e200ff067b82 */ /* 0x000ee20000000a00 */
[----:B0-----:R-:W-:-:S06]  /*00c0*/  IMAD.WIDE R2, R9, 0x4, R2 ;  /* 0x0000000409027825 */ /* 0x001fcc00078e0202 */
[----:B-1----:R-:W2:Y:S02]  /*00d0*/  LDG.E R3, desc[UR4][R2.64] ;  /* 0x0000000402037981 */ /* 0x002ea4000c1e1900 */
[----:B--2---:R-:W-:-:S06]  /*00e0*/  IMAD.WIDE R4, R3, 0x4, R4 ;  /* 0x0000000403047825 */ /* 0x004fcc00078e0204 */
[----:B------:R-:W2:Y:S01]  /*00f0*/  LDG.E R5, desc[UR4][R4.64] ;  /* 0x0000000404057981 */ /* 0x000ea2000c1e1900 */
[----:B---3--:R-:W-:-:S05]  /*0100*/  IMAD.WIDE R6, R9, 0x4, R6 ;  /* 0x0000000409067825 */ /* 0x008fca00078e0206 */
[----:B--2---:R-:W-:Y:S01]  /*0110*/  STG.E desc[UR4][R6.64], R5 ;  /* 0x0000000506007986 */ /* 0x004fe2000c101904 */
[----:B------:R-:W-:Y:S05]  /*0120*/  EXIT ;  /* 0x000000000000794d */ /* 0x000fea0003800000 */
.L_x_6:
        /* <DEDUP_REMOVED lines=13> */
.L_x_91:


//--------------------- .text._Z16cuda_absorb_bndrPfiiif --------------------------
	.section	.text._Z16cuda_absorb_bndrPfiiif,"ax",@progbits
	.align	128
        .global         _Z16cuda_absorb_bndrPfiiif
        .type           _Z16cuda_absorb_bndrPfiiif,@function
        .size           _Z16cuda_absorb_bndrPfiiif,(.L_x_83 - _Z16cuda_absorb_bndrPfiiif)
        .other          _Z16cuda_absorb_bndrPfiiif,@"STO_CUDA_ENTRY STV_DEFAULT"
_Z16cuda_absorb_bndrPfiiif:
.text._Z16cuda_absorb_bndrPfiiif:
[----:B------:R-:W-:Y:S08]  /*0000*/  LDC R1, c[0x0][0x37c] ;  /* 0x0000df00ff017b82 */ /* 0x000ff00000000800 */
[----:B------:R-:W0:Y:S01]  /*0010*/  LDC R0, c[0x0][0x390] ;  /* 0x0000e400ff007b82 */ /* 0x000e220000000800 */
[----:B------:R-:W1:Y:S07]  /*0020*/  S2R R9, SR_TID.Y ;  /* 0x0000000000097919 */ /* 0x000e6e0000002200 */
[----:B------:R-:W2:Y:S01]  /*0030*/  S2UR UR4, SR_CTAID.Y ;  /* 0x00000000000479c3 */ /* 0x000ea20000002600 */
[----:B0-----:R-:W-:-:S13]  /*0040*/  ISETP.GE.AND P0, PT, R0, -0x6b, PT ;  /* 0xffffff950000780c */ /* 0x001fda0003f06270 */
[----:B-12---:R-:W-:Y:S05]  /*0050*/  @!P0 EXIT ;  /* 0x000000000000894d */ /* 0x006fea0003800000 */
[----:B------:R-:W0:Y:S01]  /*0060*/  MUFU.RCP64H R3, 50 ;  /* 0x4049000000037908 */ /* 0x000e220000001800 */
[----:B------:R-:W1:Y:S01]  /*0070*/  LDC R12, c[0x0][0x364] ;  /* 0x0000d900ff0c7b82 */ /* 0x000e620000000800 */
[----:B------:R-:W-:Y:S01]  /*0080*/  IMAD.MOV.U32 R6, RZ, RZ, 0x0 ;  /* 0x00000000ff067424 */ /* 0x000fe200078e00ff */
[----:B------:R-:W-:Y:S01]  /*0090*/  UMOV UR5, URZ ;  /* 0x000000ff00057c82 */ /* 0x000fe20008000000 */
[----:B------:R-:W-:Y:S01]  /*00a0*/  IMAD.MOV.U32 R7, RZ, RZ, 0x40490000 ;  /* 0x40490000ff077424 */ /* 0x000fe200078e00ff */
[----:B------:R-:W-:Y:S01]  /*00b0*/  BSSY.RECONVERGENT B0, `(.L_x_7) ;  /* 0x0000017000007945 */ /* 0x000fe20003800200 */
[----:B------:R-:W-:Y:S02]  /*00c0*/  IMAD.MOV.U32 R2, RZ, RZ, 0x1 ;  /* 0x00000001ff027424 */ /* 0x000fe400078e00ff */
[----:B------:R-:W-:Y:S01]  /*00d0*/  IMAD.MOV.U32 R13, RZ, RZ, 0x40490000 ;  /* 0x40490000ff0d7424 */ /* 0x000fe200078e00ff */
[----:B------:R-:W2:Y:S03]  /*00e0*/  LDC R11, c[0x0][0x38c] ;  /* 0x0000e300ff0b7b82 */ /* 0x000ea60000000800 */
[----:B0-----:R-:W-:-:S08]  /*00f0*/  DFMA R4, R2, -R6, 1 ;  /* 0x3ff000000204742b */ /* 0x001fd00000000806 */
[----:B------:R-:W-:Y:S01]  /*0100*/  DFMA R4, R4, R4, R4 ;  /* 0x000000040404722b */ /* 0x000fe20000000004 */
[----:B-1----:R-:W-:-:S07]  /*0110*/  IMAD R12, R12, UR4, R9 ;  /* 0x000000040c0c7c24 */ /* 0x002fce000f8e0209 */
[----:B------:R-:W-:Y:S01]  /*0120*/  DFMA R4, R2, R4, R2 ;  /* 0x000000040204722b */ /* 0x000fe20000000002 */
[----:B--2---:R-:W-:-:S06]  /*0130*/  IADD3 R10, PT, PT, R12, -0x3a, -R11 ;  /* 0xffffffc60c0a7810 */ /* 0x004fcc0007ffe80b */
[----:B------:R-:W0:Y:S01]  /*0140*/  I2F.F64 R10, R10 ;  /* 0x0000000a000a7312 */ /* 0x000e220000201c00 */
[----:B------:R-:W-:-:S08]  /*0150*/  DFMA R2, R4, -R6, 1 ;  /* 0x3ff000000402742b */ /* 0x000fd00000000806 */
[----:B------:R-:W-:Y:S01]  /*0160*/  DFMA R2, R4, R2, R4 ;  /* 0x000000020402722b */ /* 0x000fe20000000004 */
[----:B0-----:R-:W-:-:S07]  /*0170*/  FSETP.GEU.AND P1, PT, |R11|, 6.5827683646048100446e-37, PT ;  /* 0x036000000b00780b */ /* 0x001fce0003f2e200 */
[----:B------:R-:W-:-:S08]  /*0180*/  DMUL R8, R10, R2 ;  /* 0x000000020a087228 */ /* 0x000fd00000000000 */
[----:B------:R-:W-:-:S08]  /*0190*/  DFMA R4, R8, -50, R10 ;  /* 0xc04900000804782b */ /* 0x000fd0000000000a */
[----:B------:R-:W-:-:S10]  /*01a0*/  DFMA R8, R2, R4, R8 ;  /* 0x000000040208722b */ /* 0x000fd40000000008 */
[----:B------:R-:W-:-:S05]  /*01b0*/  FFMA R0, RZ, 3.140625, R9 ;  /* 0x40490000ff007823 */ /* 0x000fca0000000009 */
[----:B------:R-:W-:-:S13]  /*01c0*/  FSETP.GT.AND P0, PT, |R0|, 1.469367938527859385e-39, PT ;  /* 0x001000000000780b */ /* 0x000fda0003f04200 */
[----:B------:R-:W-:Y:S05]  /*01d0*/  @P0 BRA P1, `(.L_x_8) ;  /* 0x0000000000100947 */ /* 0x000fea0000800000 */
[----:B------:R-:W-:-:S07]  /*01e0*/  MOV R0, 0x200 ;  /* 0x0000020000007802 */ /* 0x000fce0000000f00 */
[----:B------:R-:W-:Y:S05]  /*01f0*/  CALL.REL.NOINC `($__internal_0_$__cuda_sm20_div_rn_f64_full) ;  /* 0x0000001400307944 */ /* 0x000fea0003c00000 */
[----:B------:R-:W-:Y:S02]  /*0200*/  IMAD.MOV.U32 R8, RZ, RZ, R24 ;  /* 0x000000ffff087224 */ /* 0x000fe400078e0018 */
[----:B------:R-:W-:-:S07]  /*0210*/  IMAD.MOV.U32 R9, RZ, RZ, R25 ;  /* 0x000000ffff097224 */ /* 0x000fce00078e0019 */
.L_x_8:
[----:B------:R-:W-:Y:S05]  /*0220*/  BSYNC.RECONVERGENT B0 ;  /* 0x0000000000007941 */ /* 0x000fea0003800200 */
.L_x_7:
[----:B------:R-:W0:Y:S01]  /*0230*/  MUFU.RCP64H R3, 50 ;  /* 0x4049000000037908 */ /* 0x000e220000001800 */
[----:B------:R-:W-:Y:S01]  /*0240*/  IMAD.MOV.U32 R4, RZ, RZ, 0x0 ;  /* 0x00000000ff047424 */ /* 0x000fe200078e00ff */
[----:B------:R-:W-:Y:S01]  /*0250*/  IADD3 R10, PT, PT, -R12, 0x32, RZ ;  /* 0x000000320c0a7810 */ /* 0x000fe20007ffe1ff */
[----:B------:R-:W-:Y:S01]  /*0260*/  IMAD.MOV.U32 R5, RZ, RZ, 0x40490000 ;  /* 0x40490000ff057424 */ /* 0x000fe200078e00ff */
[----:B------:R-:W-:Y:S01]  /*0270*/  UMOV UR4, URZ ;  /* 0x000000ff00047c82 */ /* 0x000fe20008000000 */
[----:B------:R-:W-:Y:S01]  /*0280*/  IMAD.MOV.U32 R2, RZ, RZ, 0x1 ;  /* 0x00000001ff027424 */ /* 0x000fe200078e00ff */
[----:B------:R-:W-:Y:S02]  /*0290*/  BSSY.RECONVERGENT B0, `(.L_x_9) ;  /* 0x0000016000007945 */ /* 0x000fe40003800200 */
[----:B------:R-:W1:Y:S03]  /*02a0*/  I2F.F64.U32 R10, R10 ;  /* 0x0000000a000a7312 */ /* 0x000e660000201800 */
[----:B0-----:R-:W-:Y:S01]  /*02b0*/  DFMA R6, R2, -R4, 1 ;  /* 0x3ff000000206742b */ /* 0x001fe20000000804 */
[----:B-1----:R-:W-:-:S07]  /*02c0*/  FSETP.GEU.AND P1, PT, |R11|, 6.5827683646048100446e-37, PT ;  /* 0x036000000b00780b */ /* 0x002fce0003f2e200 */
[----:B------:R-:W-:-:S08]  /*02d0*/  DFMA R6, R6, R6, R6 ;  /* 0x000000060606722b */ /* 0x000fd00000000006 */
[----:B------:R-:W-:Y:S02]  /*02e0*/  DFMA R6, R2, R6, R2 ;  /* 0x000000060206722b */ /* 0x000fe40000000002 */
[----:B------:R-:W-:-:S06]  /*02f0*/  DADD R2, R8, 2 ;  /* 0x4000000008027429 */ /* 0x000fcc0000000000 */
[----:B------:R-:W-:-:S04]  /*0300*/  DFMA R4, R6, -R4, 1 ;  /* 0x3ff000000604742b */ /* 0x000fc80000000804 */
[----:B------:R-:W-:-:S04]  /*0310*/  LOP3.LUT R2, R3, 0x7ff00000, RZ, 0xc0, !PT ;  /* 0x7ff0000003027812 */ /* 0x000fc800078ec0ff */
[----:B------:R-:W-:Y:S01]  /*0320*/  DFMA R14, R6, R4, R6 ;  /* 0x00000004060e722b */ /* 0x000fe20000000006 */
[----:B------:R-:W-:-:S07]  /*0330*/  ISETP.NE.AND P6, PT, R2, 0x7ff00000, PT ;  /* 0x7ff000000200780c */ /* 0x000fce0003fc5270 */
[----:B------:R-:W-:-:S06]  /*0340*/  DMUL R6, R14, R10 ;  /* 0x0000000a0e067228 */ /* 0x000fcc0000000000 */
[----:B------:R-:W-:Y:S02]  /*0350*/  DSETP.EQ.AND P6, PT, |R8|, +INF , !P6 ;  /* 0x7ff000000800742a */ /* 0x000fe400077c2200 */
        /* <DEDUP_REMOVED lines=9> */
.L_x_10:
[----:B------:R-:W-:Y:S05]  /*03f0*/  BSYNC.RECONVERGENT B0 ;  /* 0x0000000000007941 */ /* 0x000fea0003800200 */
.L_x_9:
[----:B------:R-:W0:Y:S01]  /*0400*/  S2R R0, SR_TID.X ;  /* 0x0000000000007919 */ /* 0x000e220000002100 */
[----:B------:R-:W1:Y:S01]  /*0410*/  MUFU.RCP64H R3, 50 ;  /* 0x4049000000037908 */ /* 0x000e620000001800 */
[----:B------:R-:W0:Y:S01]  /*0420*/  S2UR UR6, SR_CTAID.X ;  /* 0x00000000000679c3 */ /* 0x000e220000002500 */
[----:B------:R-:W-:Y:S01]  /*0430*/  IMAD.MOV.U32 R4, RZ, RZ, 0x0 ;  /* 0x00000000ff047424 */ /* 0x000fe200078e00ff */
[----:B------:R-:W-:Y:S01]  /*0440*/  BSSY.RECONVERGENT B0, `(.L_x_11) ;  /* 0x000001c000007945 */ /* 0x000fe20003800200 */
[----:B------:R-:W-:Y:S02]  /*0450*/  IMAD.MOV.U32 R5, RZ, RZ, 0x40490000 ;  /* 0x40490000ff057424 */ /* 0x000fe400078e00ff */
[----:B------:R-:W-:-:S03]  /*0460*/  IMAD.MOV.U32 R2, RZ, RZ, 0x1 ;  /* 0x00000001ff027424 */ /* 0x000fc600078e00ff */
[----:B------:R-:W0:Y:S08]  /*0470*/  LDC R15, c[0x0][0x360] ;  /* 0x0000d800ff0f7b82 */ /* 0x000e300000000800 */
[----:B------:R-:W2:Y:S01]  /*0480*/  LDC R14, c[0x0][0x388] ;  /* 0x0000e200ff0e7b82 */ /* 0x000ea20000000800 */
[----:B-1----:R-:W-:-:S08]  /*0490*/  DFMA R10, R2, -R4, 1 ;  /* 0x3ff00000020a742b */ /* 0x002fd00000000804 */
[----:B------:R-:W-:Y:S01]  /*04a0*/  DFMA R10, R10, R10, R10 ;  /* 0x0000000a0a0a722b */ /* 0x000fe2000000000a */
[----:B0-----:R-:W-:-:S07]  /*04b0*/  IMAD R15, R15, UR6, R0 ;  /* 0x000000060f0f7c24 */ /* 0x001fce000f8e0200 */
[----:B------:R-:W-:Y:S01]  /*04c0*/  DFMA R2, R2, R10, R2 ;  /* 0x0000000a0202722b */ /* 0x000fe20000000002 */
[----:B--2---:R-:W-:-:S07]  /*04d0*/  IADD3 R10, PT, PT, R15, -0x3a, -R14 ;  /* 0xffffffc60f0a7810 */ /* 0x004fce0007ffe80e */
[C---:B------:R-:W-:Y:S01]  /*04e0*/  DFMA R4, R2.reuse, -R4, 1 ;  /* 0x3ff000000204742b */ /* 0x040fe20000000804 */
[----:B------:R-:W0:Y:S07]  /*04f0*/  I2F.F64 R10, R10 ;  /* 0x0000000a000a7312 */ /* 0x000e2e0000201c00 */
[----:B------:R-:W-:Y:S02]  /*0500*/  DFMA R18, R2, R4, R2 ;  /* 0x000000040212722b */ /* 0x000fe40000000002 */
[----:B------:R-:W-:-:S06]  /*0510*/  DADD R2, R6, 2 ;  /* 0x4000000006027429 */ /* 0x000fcc0000000000 */
[----:B0-----:R-:W-:-:S04]  /*0520*/  DMUL R4, R18, R10 ;  /* 0x0000000a12047228 */ /* 0x001fc80000000000 */
[----:B------:R-:W-:Y:S02]  /*0530*/  LOP3.LUT R2, R3, 0x7ff00000, RZ, 0xc0, !PT ;  /* 0x7ff0000003027812 */ /* 0x000fe400078ec0ff */
[----:B------:R-:W-:Y:S02]  /*0540*/  FSETP.GEU.AND P1, PT, |R11|, 6.5827683646048100446e-37, PT ;  /* 0x036000000b00780b */ /* 0x000fe40003f2e200 */
[----:B------:R-:W-:Y:S01]  /*0550*/  ISETP.NE.AND P5, PT, R2, 0x7ff00000, PT ;  /* 0x7ff000000200780c */ /* 0x000fe20003fa5270 */
[----:B------:R-:W-:-:S08]  /*0560*/  DFMA R16, R4, -50, R10 ;  /* 0xc04900000410782b */ /* 0x000fd0000000000a */
[----:B------:R-:W-:-:S04]  /*0570*/  DFMA R4, R18, R16, R4 ;  /* 0x000000101204722b */ /* 0x000fc80000000004 */
[----:B------:R-:W-:-:S06]  /*0580*/  DSETP.EQ.AND P5, PT, R6, +INF , !P5 ;  /* 0x7ff000000600742a */ /* 0x000fcc0006fa2000 */
[----:B------:R-:W-:-:S05]  /*0590*/  FFMA R0, RZ, 3.140625, R5 ;  /* 0x40490000ff007823 */ /* 0x000fca0000000005 */
[----:B------:R-:W-:-:S13]  /*05a0*/  FSETP.GT.AND P0, PT, |R0|, 1.469367938527859385e-39, PT ;  /* 0x001000000000780b */ /* 0x000fda0003f04200 */
[----:B------:R-:W-:Y:S05]  /*05b0*/  @P0 BRA P1, `(.L_x_12) ;  /* 0x0000000000100947 */ /* 0x000fea0000800000 */
[----:B------:R-:W-:-:S07]  /*05c0*/  MOV R0, 0x5e0 ;  /* 0x000005e000007802 */ /* 0x000fce0000000f00 */
[----:B------:R-:W-:Y:S05]  /*05d0*/  CALL.REL.NOINC `($__internal_0_$__cuda_sm20_div_rn_f64_full) ;  /* 0x0000001000387944 */ /* 0x000fea0003c00000 */
[----:B------:R-:W-:Y:S02]  /*05e0*/  IMAD.MOV.U32 R4, RZ, RZ, R24 ;  /* 0x000000ffff047224 */ /* 0x000fe400078e0018 */
[----:B------:R-:W-:-:S07]  /*05f0*/  IMAD.MOV.U32 R5, RZ, RZ, R25 ;  /* 0x000000ffff057224 */ /* 0x000fce00078e0019 */
.L_x_12:
[----:B------:R-:W-:Y:S05]  /*0600*/  BSYNC.RECONVERGENT B0 ;  /* 0x0000000000007941 */ /* 0x000fea0003800200 */
.L_x_11:
[----:B------:R-:W0:Y:S01]  /*0610*/  MUFU.RCP64H R3, 50 ;  /* 0x4049000000037908 */ /* 0x000e220000001800 */
[----:B------:R-:W-:Y:S01]  /*0620*/  IMAD.MOV.U32 R10, RZ, RZ, 0x0 ;  /* 0x00000000ff0a7424 */ /* 0x000fe200078e00ff */
[----:B------:R-:W-:Y:S01]  /*0630*/  IADD3 R14, PT, PT, -R15, 0x32, RZ ;  /* 0x000000320f0e7810 */ /* 0x000fe20007ffe1ff */
[----:B------:R-:W-:Y:S01]  /*0640*/  IMAD.MOV.U32 R11, RZ, RZ, 0x40490000 ;  /* 0x40490000ff0b7424 */ /* 0x000fe200078e00ff */
[----:B------:R-:W1:Y:S01]  /*0650*/  LDCU UR6, c[0x0][0x388] ;  /* 0x00007100ff0677ac */ /* 0x000e620008000800 */
[----:B------:R-:W-:Y:S01]  /*0660*/  IMAD.MOV.U32 R2, RZ, RZ, 0x1 ;  /* 0x00000001ff027424 */ /* 0x000fe200078e00ff */
[----:B------:R-:W-:Y:S05]  /*0670*/  BSSY.RECONVERGENT B0, `(.L_x_13) ;  /* 0x0000017000007945 */ /* 0x000fea0003800200 */
[----:B0-----:R-:W-:Y:S01]  /*0680*/  DFMA R16, R2, -R10, 1 ;  /* 0x3ff000000210742b */ /* 0x001fe2000000080a */
[----:B-1----:R-:W-:-:S07]  /*0690*/  UIADD3 UR6, UPT, UPT, UR6, 0x6c, URZ ;  /* 0x0000006c06067890 */ /* 0x002fce000fffe0ff */
[----:B------:R-:W-:-:S08]  /*06a0*/  DFMA R16, R16, R16, R16 ;  /* 0x000000101010722b */ /* 0x000fd00000000010 */
[----:B------:R-:W-:-:S08]  /*06b0*/  DFMA R16, R2, R16, R2 ;  /* 0x000000100210722b */ /* 0x000fd00000000002 */
[C---:B------:R-:W-:Y:S01]  /*06c0*/  DFMA R2, R16.reuse, -R10, 1 ;  /* 0x3ff000001002742b */ /* 0x040fe2000000080a */
[----:B------:R-:W0:Y:S07]  /*06d0*/  I2F.F64.U32 R10, R14 ;  /* 0x0000000e000a7312 */ /* 0x000e2e0000201800 */
[----:B------:R-:W-:Y:S02]  /*06e0*/  DFMA R20, R16, R2, R16 ;  /* 0x000000021014722b */ /* 0x000fe40000000010 */
[----:B------:R-:W-:-:S06]  /*06f0*/  DADD R2, R4, 2 ;  /* 0x4000000004027429 */ /* 0x000fcc0000000000 */
[----:B0-----:R-:W-:Y:S01]  /*0700*/  DMUL R16, R20, R10 ;  /* 0x0000000a14107228 */ /* 0x001fe20000000000 */
[----:B------:R-:W-:-:S03]  /*0710*/  FSETP.GEU.AND P1, PT, |R11|, 6.5827683646048100446e-37, PT ;  /* 0x036000000b00780b */ /* 0x000fc60003f2e200 */
[----:B------:R-:W-:-:S04]  /*0720*/  LOP3.LUT R0, R3, 0x7ff00000, RZ, 0xc0, !PT ;  /* 0x7ff0000003007812 */ /* 0x000fc800078ec0ff */
[----:B------:R-:W-:Y:S01]  /*0730*/  ISETP.NE.AND P4, PT, R0, 0x7ff00000, PT ;  /* 0x7ff000000000780c */ /* 0x000fe20003f85270 */
[----:B------:R-:W-:-:S08]  /*0740*/  DFMA R18, R16, -50, R10 ;  /* 0xc04900001012782b */ /* 0x000fd0000000000a */
[----:B------:R-:W-:-:S04]  /*0750*/  DFMA R2, R20, R18, R16 ;  /* 0x000000121402722b */ /* 0x000fc80000000010 */
[----:B------:R-:W-:-:S06]  /*0760*/  DSETP.EQ.AND P4, PT, |R4|, +INF , !P4 ;  /* 0x7ff000000400742a */ /* 0x000fcc0006782200 */
[----:B------:R-:W-:-:S05]  /*0770*/  FFMA R0, RZ, 3.140625, R3 ;  /* 0x40490000ff007823 */ /* 0x000fca0000000003 */
[----:B------:R-:W-:-:S13]  /*0780*/  FSETP.GT.AND P0, PT, |R0|, 1.469367938527859385e-39, PT ;  /* 0x001000000000780b */ /* 0x000fda0003f04200 */
[----:B------:R-:W-:Y:S05]  /*0790*/  @P0 BRA P1, `(.L_x_14) ;  /* 0x0000000000100947 */ /* 0x000fea0000800000 */
[----:B------:R-:W-:-:S07]  /*07a0*/  MOV R0, 0x7c0 ;  /* 0x000007c000007802 */ /* 0x000fce0000000f00 */
[----:B------:R-:W-:Y:S05]  /*07b0*/  CALL.REL.NOINC `($__internal_0_$__cuda_sm20_div_rn_f64_full) ;  /* 0x0000000c00c07944 */ /* 0x000fea0003c00000 */
[----:B------:R-:W-:Y:S02]  /*07c0*/  IMAD.MOV.U32 R2, RZ, RZ, R24 ;  /* 0x000000ffff027224 */ /* 0x000fe400078e0018 */
[----:B------:R-:W-:-:S07]  /*07d0*/  IMAD.MOV.U32 R3, RZ, RZ, R25 ;  /* 0x000000ffff037224 */ /* 0x000fce00078e0019 */
.L_x_14:
[----:B------:R-:W-:Y:S05]  /*07e0*/  BSYNC.RECONVERGENT B0 ;  /* 0x0000000000007941 */ /* 0x000fea0003800200 */
.L_x_13:
[----:B------:R-:W0:Y:S01]  /*07f0*/  LDC.64 R18, c[0x0][0x390] ;  /* 0x0000e400ff127b82 */ /* 0x000e220000000a00 */
[----:B------:R-:W-:Y:S01]  /*0800*/  DADD R10, R2, 2 ;  /* 0x40000000020a7429 */ /* 0x000fe20000000000 */
[----:B------:R-:W-:Y:S01]  /*0810*/  IMAD R15, R12, UR6, R15 ;  /* 0x000000060c0f7c24 */ /* 0x000fe2000f8e020f */
[----:B------:R-:W1:Y:S01]  /*0820*/  LDCU.64 UR8, c[0x0][0x358] ;  /* 0x00006b00ff0877ac */ /* 0x000e620008000a00 */
[----:B------:R-:W2:Y:S07]  /*0830*/  LDCU UR16, c[0x0][0x388] ;  /* 0x00007100ff1077ac */ /* 0x000eae0008000800 */
[----:B------:R-:W-:Y:S01]  /*0840*/  LOP3.LUT R10, R11, 0x7ff00000, RZ, 0xc0, !PT ;  /* 0x7ff000000b0a7812 */ /* 0x000fe200078ec0ff */
[----:B------:R-:W3:Y:S03]  /*0850*/  LDCU UR14, c[0x0][0x390] ;  /* 0x00007200ff0e77ac */ /* 0x000ee60008000800 */
[----:B------:R-:W-:Y:S01]  /*0860*/  ISETP.NE.AND P3, PT, R10, 0x7ff00000, PT ;  /* 0x7ff000000a00780c */ /* 0x000fe20003f65270 */
[----:B------:R-:W4:Y:S01]  /*0870*/  LDCU UR15, c[0x0][0x38c] ;  /* 0x00007180ff0f77ac */ /* 0x000f220008000800 */
[----:B------:R-:W-:Y:S01]  /*0880*/  UMOV UR6, 0xffffffff ;  /* 0xffffffff00067882 */ /* 0x000fe20000000000 */
[----:B0-----:R0:W0:Y:S01]  /*0890*/  F2F.F64.F32 R16, R19 ;  /* 0x0000001300107310 */ /* 0x0010220000201800 */
[----:B------:R-:W-:Y:S01]  /*08a0*/  VIADDMNMX R34, R18, 0x6b, RZ, !PT ;  /* 0x0000006b12227846 */ /* 0x000fe200078001ff */
[----:B------:R-:W-:-:S08]  /*08b0*/  IMAD.MOV R14, RZ, RZ, -R18 ;  /* 0x000000ffff0e7224 */ /* 0x000fd000078e0a12 */
[----:B------:R-:W-:Y:S01]  /*08c0*/  DSETP.EQ.AND P3, PT, R2, +INF , !P3 ;  /* 0x7ff000000200742a */ /* 0x000fe20005f62000 */
[----:B-1234-:R-:W-:-:S13]  /*08d0*/  IMAD.MOV R34, RZ, RZ, -R34 ;  /* 0x000000ffff227224 */ /* 0x01efda00078e0a22 */
.L_x_31:
[----:B------:R-:W-:-:S04]  /*08e0*/  UIADD3 UR6, UPT, UPT, UR6, 0x1, URZ ;  /* 0x0000000106067890 */ /* 0x000fc8000fffe0ff */
[----:B------:R-:W-:-:S09]  /*08f0*/  UISETP.GT.U32.AND UP0, UPT, UR6, 0x31, UPT ;  /* 0x000000310600788c */ /* 0x000fd2000bf04070 */
[----:B------:R-:W-:Y:S05]  /*0900*/  BRA.U UP0, `(.L_x_15) ;  /* 0x0000000100cc7547 */ /* 0x000fea000b800000 */
[----:B------:R-:W1:Y:S01]  /*0910*/  MUFU.RCP64H R11, 50 ;  /* 0x40490000000b7908 */ /* 0x000e620000001800 */
[----:B------:R-:W-:Y:S01]  /*0920*/  IMAD.MOV.U32 R18, RZ, RZ, 0x0 ;  /* 0x00000000ff127424 */ /* 0x000fe200078e00ff */
[----:B------:R-:W-:Y:S01]  /*0930*/  UIADD3 UR7, UPT, UPT, UR4, 0x32, URZ ;  /* 0x0000003204077890 */ /* 0x000fe2000fffe0ff */
[----:B0-----:R-:W-:Y:S02]  /*0940*/  IMAD.MOV.U32 R19, RZ, RZ, 0x40490000 ;  /* 0x40490000ff137424 */ /* 0x001fe400078e00ff */
[----:B------:R-:W-:-:S06]  /*0950*/  IMAD.MOV.U32 R10, RZ, RZ, 0x1 ;  /* 0x00000001ff0a7424 */ /* 0x000fcc00078e00ff */
[----:B-1----:R-:W-:-:S08]  /*0960*/  DFMA R20, R10, -R18, 1 ;  /* 0x3ff000000a14742b */ /* 0x002fd00000000812 */
[----:B------:R-:W-:-:S08]  /*0970*/  DFMA R20, R20, R20, R20 ;  /* 0x000000141414722b */ /* 0x000fd00000000014 */
[----:B------:R-:W-:-:S08]  /*0980*/  DFMA R20, R10, R20, R10 ;  /* 0x000000140a14722b */ /* 0x000fd0000000000a */
[C---:B------:R-:W-:Y:S01]  /*0990*/  DFMA R10, R20.reuse, -R18, 1 ;  /* 0x3ff00000140a742b */ /* 0x040fe20000000812 */
[----:B------:R-:W0:Y:S07]  /*09a0*/  I2F.F64.U32 R18, UR7 ;  /* 0x0000000700127d12 */ /* 0x000e2e0008201800 */
[----:B------:R-:W-:-:S08]  /*09b0*/  DFMA R22, R20, R10, R20 ;  /* 0x0000000a1416722b */ /* 0x000fd00000000014 */
[----:B0-----:R-:W-:Y:S01]  /*09c0*/  DMUL R10, R22, R18 ;  /* 0x00000012160a7228 */ /* 0x001fe20000000000 */
[----:B------:R-:W-:-:S07]  /*09d0*/  FSETP.GEU.AND P1, PT, |R19|, 6.5827683646048100446e-37, PT ;  /* 0x036000001300780b */ /* 0x000fce0003f2e200 */
[----:B------:R-:W-:-:S08]  /*09e0*/  DFMA R20, R10, -50, R18 ;  /* 0xc04900000a14782b */ /* 0x000fd00000000012 */
[----:B------:R-:W-:-:S10]  /*09f0*/  DFMA R10, R22, R20, R10 ;  /* 0x00000014160a722b */ /* 0x000fd4000000000a */
[----:B------:R-:W-:-:S05]  /*0a00*/  FFMA R0, RZ, 3.140625, R11 ;  /* 0x40490000ff007823 */ /* 0x000fca000000000b */
[----:B------:R-:W-:-:S13]  /*0a10*/  FSETP.GT.AND P0, PT, |R0|, 1.469367938527859385e-39, PT ;  /* 0x001000000000780b */ /* 0x000fda0003f04200 */
[----:B------:R-:W-:Y:S05]  /*0a20*/  @P0 BRA P1, `(.L_x_16) ;  /* 0x0000000000180947 */ /* 0x000fea0000800000 */
[----:B------:R-:W-:Y:S01]  /*0a30*/  IMAD.MOV.U32 R10, RZ, RZ, R18 ;  /* 0x000000ffff0a7224 */ /* 0x000fe200078e0012 */
[----:B------:R-:W-:Y:S01]  /*0a40*/  MOV R0, 0xa70 ;  /* 0x00000a7000007802 */ /* 0x000fe20000000f00 */
[----:B------:R-:W-:-:S07]  /*0a50*/  IMAD.MOV.U32 R11, RZ, RZ, R19 ;  /* 0x000000ffff0b7224 */ /* 0x000fce00078e0013 */
[----:B------:R-:W-:Y:S05]  /*0a60*/  CALL.REL.NOINC `($__internal_0_$__cuda_sm20_div_rn_f64_full) ;  /* 0x0000000c00147944 */ /* 0x000fea0003c00000 */
[----:B------:R-:W-:Y:S02]  /*0a70*/  IMAD.MOV.U32 R10, RZ, RZ, R24 ;  /* 0x000000ffff0a7224 */ /* 0x000fe400078e0018 */
[----:B------:R-:W-:-:S07]  /*0a80*/  IMAD.MOV.U32 R11, RZ, RZ, R25 ;  /* 0x000000ffff0b7224 */ /* 0x000fce00078e0019 */
.L_x_16:
[----:B------:R-:W-:Y:S01]  /*0a90*/  BSSY.RECONVERGENT B0, `(.L_x_17) ;  /* 0x0000005000007945 */ /* 0x000fe20003800200 */
[----:B------:R-:W-:Y:S01]  /*0aa0*/  IMAD.MOV.U32 R20, RZ, RZ, R10 ;  /* 0x000000ffff147224 */ /* 0x000fe200078e000a */
[----:B------:R-:W-:Y:S01]  /*0ab0*/  MOV R0, 0xae0 ;  /* 0x00000ae000007802 */ /* 0x000fe20000000f00 */
[----:B------:R-:W-:-:S07]  /*0ac0*/  IMAD.MOV.U32 R19, RZ, RZ, R11 ;  /* 0x000000ffff137224 */ /* 0x000fce00078e000b */
[----:B------:R-:W-:Y:S05]  /*0ad0*/  CALL.REL.NOINC `($_Z16cuda_absorb_bndrPfiiif$__internal_accurate_pow) ;  /* 0x00000010006c7944 */ /* 0x000fea0003c00000 */
[----:B------:R-:W-:Y:S05]  /*0ae0*/  BSYNC.RECONVERGENT B0 ;  /* 0x0000000000007941 */ /* 0x000fea0003800200 */
.L_x_17:
[----:B------:R-:W0:Y:S02]  /*0af0*/  LDC.64 R20, c[0x0][0x380] ;  /* 0x0000e000ff147b82 */ /* 0x000e240000000a00 */
[----:B0-----:R-:W-:-:S05]  /*0b00*/  IMAD.WIDE R20, R15, 0x4, R20 ;  /* 0x000000040f147825 */ /* 0x001fca00078e0214 */
[----:B------:R-:W2:Y:S01]  /*0b10*/  LDG.E R19, desc[UR8][R20.64] ;  /* 0x0000000814137981 */ /* 0x000ea2000c1e1900 */
[C---:B------:R-:W-:Y:S02]  /*0b20*/  DADD R24, R10.reuse, 2 ;  /* 0x400000000a187429 */ /* 0x040fe40000000000 */
[C---:B------:R-:W-:Y:S02]  /*0b30*/  DSETP.NEU.AND P1, PT, R10.reuse, +INF , PT ;  /* 0x7ff000000a00742a */ /* 0x040fe40003f2d000 */
[----:B------:R-:W-:-:S06]  /*0b40*/  DSETP.NEU.AND P2, PT, R10, RZ, PT ;  /* 0x000000ff0a00722a */ /* 0x000fcc0003f4d000 */
[----:B------:R-:W-:Y:S02]  /*0b50*/  LOP3.LUT R24, R25, 0x7ff00000, RZ, 0xc0, !PT ;  /* 0x7ff0000019187812 */ /* 0x000fe400078ec0ff */
[----:B------:R-:W-:Y:S02]  /*0b60*/  FSEL R0, R18, RZ, P2 ;  /* 0x000000ff12007208 */ /* 0x000fe40001000000 */
[----:B------:R-:W-:Y:S02]  /*0b70*/  ISETP.NE.AND P0, PT, R24, 0x7ff00000, PT ;  /* 0x7ff000001800780c */ /* 0x000fe40003f05270 */
[----:B------:R-:W-:Y:S01]  /*0b80*/  FSEL R22, R22, RZ, P2 ;  /* 0x000000ff16167208 */ /* 0x000fe20001000000 */
[----:B------:R-:W-:Y:S01]  /*0b90*/  DSETP.NEU.AND P2, PT, R10, 1, PT ;  /* 0x3ff000000a00742a */ /* 0x000fe20003f4d000 */
[----:B------:R-:W-:Y:S02]  /*0ba0*/  @!P1 FSEL R0, R0, RZ, P0 ;  /* 0x000000ff00009208 */ /* 0x000fe40000000000 */
[----:B------:R-:W-:-:S03]  /*0bb0*/  @!P1 FSEL R22, R22, +QNAN , P0 ;  /* 0x7ff0000016169808 */ /* 0x000fc60000000000 */
[----:B------:R-:W-:Y:S02]  /*0bc0*/  FSEL R10, R0, RZ, P2 ;  /* 0x000000ff000a7208 */ /* 0x000fe40001000000 */
[----:B------:R-:W-:-:S06]  /*0bd0*/  FSEL R11, R22, 1.875, P2 ;  /* 0x3ff00000160b7808 */ /* 0x000fcc0001000000 */
[----:B------:R-:W-:Y:S01]  /*0be0*/  DFMA R10, R16, R10, 1 ;  /* 0x3ff00000100a742b */ /* 0x000fe2000000000a */
[----:B--2---:R-:W0:Y:S07]  /*0bf0*/  F2F.F64.F32 R18, R19 ;  /* 0x0000001300127310 */ /* 0x004e2e0000201800 */
[----:B0-----:R-:W-:-:S10]  /*0c00*/  DMUL R10, R10, R18 ;  /* 0x000000120a0a7228 */ /* 0x001fd40000000000 */
[----:B------:R-:W0:Y:S02]  /*0c10*/  F2F.F32.F64 R11, R10 ;  /* 0x0000000a000b7310 */ /* 0x000e240000301000 */
[----:B0-----:R2:W-:Y:S01]  /*0c20*/  STG.E desc[UR8][R20.64], R11 ;  /* 0x0000000b14007986 */ /* 0x0015e2000c101908 */
[----:B------:R-:W-:Y:S05]  /*0c30*/  BRA `(.L_x_18) ;  /* 0x0000000000d47947 */ /* 0x000fea0003800000 */
.L_x_15:
[----:B------:R-:W-:-:S04]  /*0c40*/  UIADD3 UR7, UPT, UPT, UR14, 0x3a, URZ ;  /* 0x0000003a0e077890 */ /* 0x000fc8000fffe0ff */
[----:B------:R-:W-:-:S09]  /*0c50*/  UISETP.GE.AND UP0, UPT, UR6, UR7, UPT ;  /* 0x000000070600728c */ /* 0x000fd2000bf06270 */
[----:B------:R-:W-:Y:S05]  /*0c60*/  BRA.U !UP0, `(.L_x_18) ;  /* 0x0000000108c87547 */ /* 0x000fea000b800000 */
[----:B------:R-:W1:Y:S01]  /*0c70*/  MUFU.RCP64H R11, 50 ;  /* 0x40490000000b7908 */ /* 0x000e620000001800 */
[----:B------:R-:W-:Y:S02]  /*0c80*/  IMAD.MOV.U32 R18, RZ, RZ, 0x0 ;  /* 0x00000000ff127424 */ /* 0x000fe400078e00ff */
[----:B0-----:R-:W-:Y:S02]  /*0c90*/  IMAD.MOV.U32 R19, RZ, RZ, 0x40490000 ;  /* 0x40490000ff137424 */ /* 0x001fe400078e00ff */
[----:B------:R-:W-:Y:S02]  /*0ca0*/  IMAD.MOV.U32 R10, RZ, RZ, 0x1 ;  /* 0x00000001ff0a7424 */ /* 0x000fe400078e00ff */
[----:B------:R-:W-:-:S04]  /*0cb0*/  VIADD R0, R14, 0xffffffc6 ;  /* 0xffffffc60e007836 */ /* 0x000fc80000000000 */
[----:B-1----:R-:W-:-:S08]  /*0cc0*/  DFMA R20, R10, -R18, 1 ;  /* 0x3ff000000a14742b */ /* 0x002fd00000000812 */
[----:B------:R-:W-:-:S08]  /*0cd0*/  DFMA R20, R20, R20, R20 ;  /* 0x000000141414722b */ /* 0x000fd00000000014 */
[----:B------:R-:W-:-:S08]  /*0ce0*/  DFMA R20, R10, R20, R10 ;  /* 0x000000140a14722b */ /* 0x000fd0000000000a */
[C---:B------:R-:W-:Y:S01]  /*0cf0*/  DFMA R10, R20.reuse, -R18, 1 ;  /* 0x3ff00000140a742b */ /* 0x040fe20000000812 */
[----:B------:R-:W0:Y:S07]  /*0d00*/  I2F.F64 R18, R0 ;  /* 0x0000000000127312 */ /* 0x000e2e0000201c00 */
        /* <DEDUP_REMOVED lines=14> */
.L_x_19:
[----:B------:R-:W-:Y:S01]  /*0df0*/  DADD R18, -RZ, |R10| ;  /* 0x00000000ff127229 */ /* 0x000fe2000000050a */
[----:B------:R-:W-:Y:S01]  /*0e00*/  BSSY.RECONVERGENT B0, `(.L_x_20) ;  /* 0x0000004000007945 */ /* 0x000fe20003800200 */
[----:B------:R-:W-:-:S08]  /*0e10*/  MOV R0, 0xe40 ;  /* 0x00000e4000007802 */ /* 0x000fd00000000f00 */
[----:B------:R-:W-:-:S07]  /*0e20*/  IMAD.MOV.U32 R20, RZ, RZ, R18 ;  /* 0x000000ffff147224 */ /* 0x000fce00078e0012 */
[----:B------:R-:W-:Y:S05]  /*0e30*/  CALL.REL.NOINC `($_Z16cuda_absorb_bndrPfiiif$__internal_accurate_pow) ;  /* 0x0000000c00947944 */ /* 0x000fea0003c00000 */
[----:B------:R-:W-:Y:S05]  /*0e40*/  BSYNC.RECONVERGENT B0 ;  /* 0x0000000000007941 */ /* 0x000fea0003800200 */
.L_x_20:
[----:B------:R-:W0:Y:S02]  /*0e50*/  LDC.64 R20, c[0x0][0x380] ;  /* 0x0000e000ff147b82 */ /* 0x000e240000000a00 */
[----:B0-----:R-:W-:-:S05]  /*0e60*/  IMAD.WIDE R20, R15, 0x4, R20 ;  /* 0x000000040f147825 */ /* 0x001fca00078e0214 */
[----:B------:R-:W2:Y:S01]  /*0e70*/  LDG.E R19, desc[UR8][R20.64] ;  /* 0x0000000814137981 */ /* 0x000ea2000c1e1900 */
[C---:B------:R-:W-:Y:S02]  /*0e80*/  DADD R24, R10.reuse, 2 ;  /* 0x400000000a187429 */ /* 0x040fe40000000000 */
[C---:B------:R-:W-:Y:S02]  /*0e90*/  DSETP.NEU.AND P1, PT, |R10|.reuse, +INF , PT ;  /* 0x7ff000000a00742a */ /* 0x040fe40003f2d200 */
        /* <DEDUP_REMOVED lines=14> */
[----:B0-----:R1:W-:Y:S02]  /*0f80*/  STG.E desc[UR8][R20.64], R11 ;  /* 0x0000000b14007986 */ /* 0x0013e4000c101908 */
.L_x_18:
[----:B-12---:R-:W1:Y:S01]  /*0f90*/  LDC.64 R10, c[0x0][0x380] ;  /* 0x0000e000ff0a7b82 */ /* 0x006e620000000a00 */
[----:B------:R-:W-:Y:S01]  /*0fa0*/  ISETP.GT.U32.AND P0, PT, R12, 0x31, PT ;  /* 0x000000310c00780c */ /* 0x000fe20003f04070 */
[----:B------:R-:W-:Y:S01]  /*0fb0*/  UIADD3 UR7, UPT, UPT, UR15, 0x3a, URZ ;  /* 0x0000003a0f077890 */ /* 0x000fe2000fffe0ff */
[----:B------:R-:W-:Y:S11]  /*0fc0*/  BSSY.RECONVERGENT B0, `(.L_x_21) ;  /* 0x000002f000007945 */ /* 0x000ff60003800200 */
[----:B------:R-:W-:Y:S05]  /*0fd0*/  @P0 BRA `(.L_x_22) ;  /* 0x0000000000580947 */ /* 0x000fea0003800000 */
[C---:B------:R-:W-:Y:S01]  /*0fe0*/  DSETP.NEU.AND P1, PT, R6.reuse, 1, PT ;  /* 0x3ff000000600742a */ /* 0x040fe20003f2d000 */
[----:B------:R-:W-:Y:S01]  /*0ff0*/  BSSY.RECONVERGENT B1, `(.L_x_23) ;  /* 0x0000006000017945 */ /* 0x000fe20003800200 */
[----:B------:R-:W-:Y:S01]  /*1000*/  DSETP.NEU.AND P2, PT, R6, RZ, PT ;  /* 0x000000ff0600722a */ /* 0x000fe20003f4d000 */
[----:B------:R-:W-:Y:S01]  /*1010*/  IMAD.MOV.U32 R20, RZ, RZ, R6 ;  /* 0x000000ffff147224 */ /* 0x000fe200078e0006 */
[----:B------:R-:W-:Y:S01]  /*1020*/  MOV R0, 0x1050 ;  /* 0x0000105000007802 */ /* 0x000fe20000000f00 */
[----:B0-----:R-:W-:-:S11]  /*1030*/  IMAD.MOV.U32 R19, RZ, RZ, R7 ;  /* 0x000000ffff137224 */ /* 0x001fd600078e0007 */
[----:B-1----:R-:W-:Y:S05]  /*1040*/  CALL.REL.NOINC `($_Z16cuda_absorb_bndrPfiiif$__internal_accurate_pow) ;  /* 0x0000000c00107944 */ /* 0x002fea0003c00000 */
[----:B------:R-:W-:Y:S05]  /*1050*/  BSYNC.RECONVERGENT B1 ;  /* 0x0000000000017941 */ /* 0x000fea0003800200 */
.L_x_23:
[----:B------:R-:W-:-:S05]  /*1060*/  IMAD.WIDE R20, R15, 0x4, R10 ;  /* 0x000000040f147825 */ /* 0x000fca00078e020a */
[----:B------:R-:W2:Y:S01]  /*1070*/  LDG.E R23, desc[UR8][R20.64] ;  /* 0x0000000814177981 */ /* 0x000ea2000c1e1900 */
[----:B------:R-:W-:Y:S02]  /*1080*/  FSEL R18, R18, RZ, P2 ;  /* 0x000000ff12127208 */ /* 0x000fe40001000000 */
[----:B------:R-:W-:Y:S02]  /*1090*/  FSEL R0, R22, RZ, P2 ;  /* 0x000000ff16007208 */ /* 0x000fe40001000000 */
[----:B------:R-:W-:Y:S02]  /*10a0*/  FSEL R18, R18, RZ, !P5 ;  /* 0x000000ff12127208 */ /* 0x000fe40006800000 */
[----:B------:R-:W-:Y:S02]  /*10b0*/  FSEL R0, R0, +QNAN , !P5 ;  /* 0x7ff0000000007808 */ /* 0x000fe40006800000 */
        /* <DEDUP_REMOVED lines=8> */
.L_x_22:
[----:B------:R-:W-:-:S13]  /*1140*/  ISETP.GE.AND P0, PT, R12, UR7, PT ;  /* 0x000000070c007c0c */ /* 0x000fda000bf06270 */
[----:B------:R-:W-:Y:S05]  /*1150*/  @!P0 BRA `(.L_x_24) ;  /* 0x0000000000548947 */ /* 0x000fea0003800000 */
[----:B0-----:R-:W-:Y:S01]  /*1160*/  DADD R18, -RZ, |R8| ;  /* 0x00000000ff127229 */ /* 0x001fe20000000508 */
[----:B------:R-:W-:Y:S01]  /*1170*/  BSSY.RECONVERGENT B1, `(.L_x_25) ;  /* 0x0000006000017945 */ /* 0x000fe20003800200 */
[C---:B------:R-:W-:Y:S01]  /*1180*/  DSETP.NEU.AND P1, PT, R8.reuse, 1, PT ;  /* 0x3ff000000800742a */ /* 0x040fe20003f2d000 */
[----:B------:R-:W-:Y:S01]  /*1190*/  MOV R0, 0x11d0 ;  /* 0x000011d000007802 */ /* 0x000fe20000000f00 */
[----:B------:R-:W-:-:S06]  /*11a0*/  DSETP.NEU.AND P2, PT, R8, RZ, PT ;  /* 0x000000ff0800722a */ /* 0x000fcc0003f4d000 */
[----:B------:R-:W-:-:S08]  /*11b0*/  IMAD.MOV.U32 R20, RZ, RZ, R18 ;  /* 0x000000ffff147224 */ /* 0x000fd000078e0012 */
[----:B-1----:R-:W-:Y:S05]  /*11c0*/  CALL.REL.NOINC `($_Z16cuda_absorb_bndrPfiiif$__internal_accurate_pow) ;  /* 0x0000000800b07944 */ /* 0x002fea0003c00000 */
[----:B------:R-:W-:Y:S05]  /*11d0*/  BSYNC.RECONVERGENT B1 ;  /* 0x0000000000017941 */ /* 0x000fea0003800200 */
.L_x_25:
        /* <DEDUP_REMOVED lines=12> */
[----:B0-----:R2:W-:Y:S02]  /*12a0*/  STG.E desc[UR8][R20.64], R19 ;  /* 0x0000001314007986 */ /* 0x0015e4000c101908 */
.L_x_24:
[----:B------:R-:W-:Y:S05]  /*12b0*/  BSYNC.RECONVERGENT B0 ;  /* 0x0000000000007941 */ /* 0x000fea0003800200 */
.L_x_21:
[----:B0-2---:R-:W0:Y:S01]  /*12c0*/  S2R R19, SR_TID.X ;  /* 0x0000000000137919 */ /* 0x005e220000002100 */
[----:B------:R-:W0:Y:S01]  /*12d0*/  S2UR UR7, SR_CTAID.X ;  /* 0x00000000000779c3 */ /* 0x000e220000002500 */
[----:B------:R-:W-:Y:S07]  /*12e0*/  BSSY.RECONVERGENT B0, `(.L_x_26) ;  /* 0x0000033000007945 */ /* 0x000fee0003800200 */
[----:B------:R-:W0:Y:S02]  /*12f0*/  LDC R0, c[0x0][0x360] ;  /* 0x0000d800ff007b82 */ /* 0x000e240000000800 */
[----:B0-----:R-:W-:-:S05]  /*1300*/  IMAD R0, R0, UR7, R19 ;  /* 0x0000000700007c24 */ /* 0x001fca000f8e0213 */
[----:B------:R-:W-:-:S13]  /*1310*/  ISETP.GT.AND P0, PT, R0, 0x31, PT ;  /* 0x000000310000780c */ /* 0x000fda0003f04270 */
[----:B------:R-:W-:Y:S05]  /*1320*/  @P0 BRA `(.L_x_27) ;  /* 0x0000000000580947 */ /* 0x000fea0003800000 */
[C---:B------:R-:W-:Y:S01]  /*1330*/  DSETP.NEU.AND P1, PT, R2.reuse, 1, PT ;  /* 0x3ff000000200742a */ /* 0x040fe20003f2d000 */
[----:B------:R-:W-:Y:S01]  /*1340*/  BSSY.RECONVERGENT B1, `(.L_x_28) ;  /* 0x0000006000017945 */ /* 0x000fe20003800200 */
[----:B------:R-:W-:Y:S01]  /*1350*/  DSETP.NEU.AND P2, PT, R2, RZ, PT ;  /* 0x000000ff0200722a */ /* 0x000fe20003f4d000 */
[----:B------:R-:W-:Y:S01]  /*1360*/  IMAD.MOV.U32 R20, RZ, RZ, R2 ;  /* 0x000000ffff147224 */ /* 0x000fe200078e0002 */
[----:B------:R-:W-:Y:S01]  /*1370*/  MOV R0, 0x13a0 ;  /* 0x000013a000007802 */ /* 0x000fe20000000f00 */
[----:B------:R-:W-:-:S11]  /*1380*/  IMAD.MOV.U32 R19, RZ, RZ, R3 ;  /* 0x000000ffff137224 */ /* 0x000fd600078e0003 */
[----:B-1----:R-:W-:Y:S05]  /*1390*/  CALL.REL.NOINC `($_Z16cuda_absorb_bndrPfiiif$__internal_accurate_pow) ;  /* 0x00000008003c7944 */ /* 0x002fea0003c00000 */
[----:B------:R-:W-:Y:S05]  /*13a0*/  BSYNC.RECONVERGENT B1 ;  /* 0x0000000000017941 */ /* 0x000fea0003800200 */
.L_x_28:
        /* <DEDUP_REMOVED lines=14> */
.L_x_27:
[----:B------:R-:W-:-:S06]  /*1490*/  UIADD3 UR7, UPT, UPT, UR16, 0x3a, URZ ;  /* 0x0000003a10077890 */ /* 0x000fcc000fffe0ff */
[----:B------:R-:W-:-:S13]  /*14a0*/  ISETP.GE.AND P0, PT, R0, UR7, PT ;  /* 0x0000000700007c0c */ /* 0x000fda000bf06270 */
[----:B------:R-:W-:Y:S05]  /*14b0*/  @!P0 BRA `(.L_x_29) ;  /* 0x0000000000548947 */ /* 0x000fea0003800000 */
[----:B------:R-:W-:Y:S01]  /*14c0*/  DADD R18, -RZ, |R4| ;  /* 0x00000000ff127229 */ /* 0x000fe20000000504 */
[----:B------:R-:W-:Y:S01]  /*14d0*/  BSSY.RECONVERGENT B1, `(.L_x_30) ;  /* 0x0000006000017945 */ /* 0x000fe20003800200 */
[C---:B------:R-:W-:Y:S01]  /*14e0*/  DSETP.NEU.AND P1, PT, R4.reuse, 1, PT ;  /* 0x3ff000000400742a */ /* 0x040fe20003f2d000 */
[----:B------:R-:W-:Y:S01]  /*14f0*/  MOV R0, 0x1530 ;  /* 0x0000153000007802 */ /* 0x000fe20000000f00 */
[----:B------:R-:W-:-:S06]  /*1500*/  DSETP.NEU.AND P2, PT, R4, RZ, PT ;  /* 0x000000ff0400722a */ /* 0x000fcc0003f4d000 */
[----:B------:R-:W-:-:S08]  /*1510*/  IMAD.MOV.U32 R20, RZ, RZ, R18 ;  /* 0x000000ffff147224 */ /* 0x000fd000078e0012 */
[----:B-1----:R-:W-:Y:S05]  /*1520*/  CALL.REL.NOINC `($_Z16cuda_absorb_bndrPfiiif$__internal_accurate_pow) ;  /* 0x0000000400d87944 */ /* 0x002fea0003c00000 */
[----:B------:R-:W-:Y:S05]  /*1530*/  BSYNC.RECONVERGENT B1 ;  /* 0x0000000000017941 */ /* 0x000fea0003800200 */
.L_x_30:
        /* <DEDUP_REMOVED lines=13> */
.L_x_29:
[----:B------:R-:W-:Y:S05]  /*1610*/  BSYNC.RECONVERGENT B0 ;  /* 0x0000000000007941 */ /* 0x000fea0003800200 */
.L_x_26:
[----:B012---:R-:W0:Y:S01]  /*1620*/  LDC.64 R10, c[0x0][0x388] ;  /* 0x0000e200ff0a7b82 */ /* 0x007e220000000a00 */
[----:B------:R-:W-:Y:S01]  /*1630*/  VIADD R34, R34, 0x1 ;  /* 0x0000000122227836 */ /* 0x000fe20000000000 */
[----:B------:R-:W-:Y:S01]  /*1640*/  UIADD3 UR4, UPT, UPT, UR4, -0x1, URZ ;  /* 0xffffffff04047890 */ /* 0x000fe2000fffe0ff */
[----:B------:R-:W-:-:S03]  /*1650*/  VIADD R14, R14, 0x1 ;  /* 0x000000010e0e7836 */ /* 0x000fc60000000000 */
[----:B------:R-:W-:Y:S01]  /*1660*/  ISETP.NE.AND P0, PT, R34, 0x1, PT ;  /* 0x000000012200780c */ /* 0x000fe20003f05270 */
[----:B0-----:R-:W-:Y:S02]  /*1670*/  VIADD R0, R11, 0x6c ;  /* 0x0000006c0b007836 */ /* 0x001fe40000000000 */
[----:B------:R-:W-:-:S04]  /*1680*/  VIADD R10, R10, 0x6c ;  /* 0x0000006c0a0a7836 */ /* 0x000fc80000000000 */
[----:B------:R-:W-:-:S06]  /*1690*/  IMAD R15, R0, R10, R15 ;  /* 0x0000000a000f7224 */ /* 0x000fcc00078e020f */
[----:B------:R-:W-:Y:S05]  /*16a0*/  @P0 BRA `(.L_x_31) ;  /* 0xfffffff0008c0947 */ /* 0x000fea000383ffff */
[----:B------:R-:W-:Y:S05]  /*16b0*/  EXIT ;  /* 0x000000000000794d */ /* 0x000fea0003800000 */
        .weak           $__internal_0_$__cuda_sm20_div_rn_f64_full
        .type           $__internal_0_$__cuda_sm20_div_rn_f64_full,@function
        .size           $__internal_0_$__cuda_sm20_div_rn_f64_full,($_Z16cuda_absorb_bndrPfiiif$__internal_accurate_pow - $__internal_0_$__cuda_sm20_div_rn_f64_full)
$__internal_0_$__cuda_sm20_div_rn_f64_full:
[C---:B------:R-:W-:Y:S01]  /*16c0*/  FSETP.GEU.AND P0, PT, |R13|.reuse, 1.469367938527859385e-39, PT ;  /* 0x001000000d00780b */ /* 0x040fe20003f0e200 */
[----:B------:R-:W-:Y:S01]  /*16d0*/  IMAD.U32 R18, RZ, RZ, UR5 ;  /* 0x00000005ff127e24 */ /* 0x000fe2000f8e00ff */
[----:B------:R-:W-:Y:S01]  /*16e0*/  LOP3.LUT R19, R13, 0x800fffff, RZ, 0xc0, !PT ;  /* 0x800fffff0d137812 */ /* 0x000fe200078ec0ff */
[----:B------:R-:W-:Y:S01]  /*16f0*/  IMAD.U32 R20, RZ, RZ, UR5 ;  /* 0x00000005ff147e24 */ /* 0x000fe2000f8e00ff */
[----:B------:R-:W-:Y:S01]  /*1700*/  FSETP.GEU.AND P1, PT, |R11|, 1.469367938527859385e-39, PT ;  /* 0x001000000b00780b */ /* 0x000fe20003f2e200 */
[----:B------:R-:W-:Y:S01]  /*1710*/  IMAD.MOV.U32 R22, RZ, RZ, 0x1 ;  /* 0x00000001ff167424 */ /* 0x000fe200078e00ff */
[----:B------:R-:W-:Y:S01]  /*1720*/  LOP3.LUT R21, R19, 0x3ff00000, RZ, 0xfc, !PT ;  /* 0x3ff0000013157812 */ /* 0x000fe200078efcff */
[----:B------:R-:W-:Y:S01]  /*1730*/  IMAD.MOV.U32 R19, RZ, RZ, R13 ;  /* 0x000000ffff137224 */ /* 0x000fe200078e000d */
[----:B------:R-:W-:Y:S01]  /*1740*/  LOP3.LUT R30, R11, 0x7ff00000, RZ, 0xc0, !PT ;  /* 0x7ff000000b1e7812 */ /* 0x000fe200078ec0ff */
[----:B------:R-:W-:Y:S01]  /*1750*/  IMAD.MOV.U32 R31, RZ, RZ, 0x1ca00000 ;  /* 0x1ca00000ff1f7424 */ /* 0x000fe200078e00ff */
[----:B------:R-:W-:Y:S01]  /*1760*/  LOP3.LUT R33, R13, 0x7ff00000, RZ, 0xc0, !PT ;  /* 0x7ff000000d217812 */ /* 0x000fe200078ec0ff */
[----:B------:R-:W-:Y:S02]  /*1770*/  BSSY.RECONVERGENT B1, `(.L_x_32) ;  /* 0x000004e000017945 */ /* 0x000fe40003800200 */
[----:B------:R-:W-:-:S04]  /*1780*/  @!P0 DMUL R20, R18, 8.98846567431157953865e+307 ;  /* 0x7fe0000012148828 */ /* 0x000fc80000000000 */
[----:B------:R-:W-:Y:S02]  /*1790*/  @!P1 LOP3.LUT R27, R19, 0x7ff00000, RZ, 0xc0, !PT ;  /* 0x7ff00000131b9812 */ /* 0x000fe400078ec0ff */
[----:B------:R-:W0:Y:S02]  /*17a0*/  MUFU.RCP64H R23, R21 ;  /* 0x0000001500177308 */ /* 0x000e240000001800 */
[----:B------:R-:W-:-:S04]  /*17b0*/  @!P1 ISETP.GE.U32.AND P2, PT, R30, R27, PT ;  /* 0x0000001b1e00920c */ /* 0x000fc80003f46070 */
[----:B------:R-:W-:Y:S02]  /*17c0*/  @!P1 SEL R27, R31, 0x63400000, !P2 ;  /* 0x634000001f1b9807 */ /* 0x000fe40005000000 */
[----:B------:R-:W-:Y:S02]  /*17d0*/  ISETP.GE.U32.AND P2, PT, R30, R33, PT ;  /* 0x000000211e00720c */ /* 0x000fe40003f46070 */
[----:B------:R-:W-:Y:S02]  /*17e0*/  @!P1 LOP3.LUT R28, R27, 0x80000000, R11, 0xf8, !PT ;  /* 0x800000001b1c9812 */ /* 0x000fe400078ef80b */
[----:B------:R-:W-:Y:S02]  /*17f0*/  @!P0 LOP3.LUT R33, R21, 0x7ff00000, RZ, 0xc0, !PT ;  /* 0x7ff0000015218812 */ /* 0x000fe400078ec0ff */
[----:B------:R-:W-:Y:S01]  /*1800*/  @!P1 LOP3.LUT R29, R28, 0x100000, RZ, 0xfc, !PT ;  /* 0x001000001c1d9812 */ /* 0x000fe200078efcff */
[----:B------:R-:W-:Y:S01]  /*1810*/  @!P1 IMAD.MOV.U32 R28, RZ, RZ, RZ ;  /* 0x000000ffff1c9224 */ /* 0x000fe200078e00ff */
[----:B0-----:R-:W-:-:S08]  /*1820*/  DFMA R24, R22, -R20, 1 ;  /* 0x3ff000001618742b */ /* 0x001fd00000000814 */
[----:B------:R-:W-:-:S08]  /*1830*/  DFMA R24, R24, R24, R24 ;  /* 0x000000181818722b */ /* 0x000fd00000000018 */
[----:B------:R-:W-:Y:S01]  /*1840*/  DFMA R24, R22, R24, R22 ;  /* 0x000000181618722b */ /* 0x000fe20000000016 */
[----:B------:R-:W-:Y:S01]  /*1850*/  SEL R23, R31, 0x63400000, !P2 ;  /* 0x634000001f177807 */ /* 0x000fe20005000000 */
[----:B------:R-:W-:-:S03]  /*1860*/  IMAD.MOV.U32 R22, RZ, RZ, R10 ;  /* 0x000000ffff167224 */ /* 0x000fc600078e000a */
[----:B------:R-:W-:-:S03]  /*1870*/  LOP3.LUT R23, R23, 0x800fffff, R11, 0xf8, !PT ;  /* 0x800fffff17177812 */ /* 0x000fc600078ef80b */
[----:B------:R-:W-:-:S03]  /*1880*/  DFMA R26, R24, -R20, 1 ;  /* 0x3ff00000181a742b */ /* 0x000fc60000000814 */
[----:B------:R-:W-:-:S05]  /*1890*/  @!P1 DFMA R22, R22, 2, -R28 ;  /* 0x400000001616982b */ /* 0x000fca000000081c */
[----:B------:R-:W-:-:S08]  /*18a0*/  DFMA R24, R24, R26, R24 ;  /* 0x0000001a1818722b */ /* 0x000fd00000000018 */
[----:B------:R-:W-:-:S08]  /*18b0*/  DMUL R26, R24, R22 ;  /* 0x00000016181a7228 */ /* 0x000fd00000000000 */
[----:B------:R-:W-:-:S08]  /*18c0*/  DFMA R28, R26, -R20, R22 ;  /* 0x800000141a1c722b */ /* 0x000fd00000000016 */
[----:B------:R-:W-:Y:S01]  /*18d0*/  DFMA R28, R24, R28, R26 ;  /* 0x0000001c181c722b */ /* 0x000fe2000000001a */
[----:B------:R-:W-:Y:S01]  /*18e0*/  IMAD.MOV.U32 R26, RZ, RZ, R30 ;  /* 0x000000ffff1a7224 */ /* 0x000fe200078e001e */
[----:B------:R-:W-:Y:S01]  /*18f0*/  @!P1 LOP3.LUT R26, R23, 0x7ff00000, RZ, 0xc0, !PT ;  /* 0x7ff00000171a9812 */ /* 0x000fe200078ec0ff */
[----:B------:R-:W-:-:S04]  /*1900*/  VIADD R25, R33, 0xffffffff ;  /* 0xffffffff21197836 */ /* 0x000fc80000000000 */
[----:B------:R-:W-:-:S05]  /*1910*/  VIADD R24, R26, 0xffffffff ;  /* 0xffffffff1a187836 */ /* 0x000fca0000000000 */
[----:B------:R-:W-:-:S04]  /*1920*/  ISETP.GT.U32.AND P0, PT, R24, 0x7feffffe, PT ;  /* 0x7feffffe1800780c */ /* 0x000fc80003f04070 */
[----:B------:R-:W-:-:S13]  /*1930*/  ISETP.GT.U32.OR P0, PT, R25, 0x7feffffe, P0 ;  /* 0x7feffffe1900780c */ /* 0x000fda0000704470 */
[----:B------:R-:W-:Y:S05]  /*1940*/  @P0 BRA `(.L_x_33) ;  /* 0x00000000006c0947 */ /* 0x000fea0003800000 */
[----:B------:R-:W-:-:S04]  /*1950*/  LOP3.LUT R11, R19, 0x7ff00000, RZ, 0xc0, !PT ;  /* 0x7ff00000130b7812 */ /* 0x000fc800078ec0ff */
[CC--:B------:R-:W-:Y:S02]  /*1960*/  VIADDMNMX R10, R30.reuse, -R11.reuse, 0xb9600000, !PT ;  /* 0xb96000001e0a7446 */ /* 0x0c0fe4000780090b */
[----:B------:R-:W-:Y:S02]  /*1970*/  ISETP.GE.U32.AND P0, PT, R30, R11, PT ;  /* 0x0000000b1e00720c */ /* 0x000fe40003f06070 */
[----:B------:R-:W-:Y:S02]  /*1980*/  VIMNMX R10, PT, PT, R10, 0x46a00000, PT ;  /* 0x46a000000a0a7848 */ /* 0x000fe40003fe0100 */
[----:B------:R-:W-:-:S05]  /*1990*/  SEL R31, R31, 0x63400000, !P0 ;  /* 0x634000001f1f7807 */ /* 0x000fca0004000000 */
[----:B------:R-:W-:Y:S02]  /*19a0*/  IMAD.IADD R26, R10, 0x1, -R31 ;  /* 0x000000010a1a7824 */ /* 0x000fe400078e0a1f */
[----:B------:R-:W-:Y:S02]  /*19b0*/  IMAD.MOV.U32 R10, RZ, RZ, RZ ;  /* 0x000000ffff0a7224 */ /* 0x000fe400078e00ff */
[----:B------:R-:W-:-:S06]  /*19c0*/  VIADD R11, R26, 0x7fe00000 ;  /* 0x7fe000001a0b7836 */ /* 0x000fcc0000000000 */
[----:B------:R-:W-:-:S10]  /*19d0*/  DMUL R24, R28, R10 ;  /* 0x0000000a1c187228 */ /* 0x000fd40000000000 */
[----:B------:R-:W-:-:S13]  /*19e0*/  FSETP.GTU.AND P0, PT, |R25|, 1.469367938527859385e-39, PT ;  /* 0x001000001900780b */ /* 0x000fda0003f0c200 */
[----:B------:R-:W-:Y:S05]  /*19f0*/  @P0 BRA `(.L_x_34) ;  /* 0x0000000000940947 */ /* 0x000fea0003800000 */
[----:B------:R-:W-:Y:S01]  /*1a00*/  DFMA R20, R28, -R20, R22 ;  /* 0x800000141c14722b */ /* 0x000fe20000000016 */
[----:B------:R-:W-:-:S09]  /*1a10*/  IMAD.MOV.U32 R10, RZ, RZ, RZ ;  /* 0x000000ffff0a7224 */ /* 0x000fd200078e00ff */
[C---:B------:R-:W-:Y:S02]  /*1a20*/  FSETP.NEU.AND P0, PT, R21.reuse, RZ, PT ;  /* 0x000000ff1500720b */ /* 0x040fe40003f0d000 */
[----:B------:R-:W-:-:S04]  /*1a30*/  LOP3.LUT R23, R21, 0x80000000, R19, 0x48, !PT ;  /* 0x8000000015177812 */ /* 0x000fc800078e4813 */
[----:B------:R-:W-:-:S07]  /*1a40*/  LOP3.LUT R11, R23, R11, RZ, 0xfc, !PT ;  /* 0x0000000b170b7212 */ /* 0x000fce00078efcff */
[----:B------:R-:W-:Y:S05]  /*1a50*/  @!P0 BRA `(.L_x_34) ;  /* 0x00000000007c8947 */ /* 0x000fea0003800000 */
[----:B------:R-:W-:Y:S01]  /*1a60*/  IMAD.MOV R19, RZ, RZ, -R26 ;  /* 0x000000ffff137224 */ /* 0x000fe200078e0a1a */
[----:B------:R-:W-:Y:S01]  /*1a70*/  DMUL.RP R10, R28, R10 ;  /* 0x0000000a1c0a7228 */ /* 0x000fe20000008000 */
[----:B------:R-:W-:-:S06]  /*1a80*/  IMAD.MOV.U32 R18, RZ, RZ, RZ ;  /* 0x000000ffff127224 */ /* 0x000fcc00078e00ff */
[----:B------:R-:W-:-:S03]  /*1a90*/  DFMA R18, R24, -R18, R28 ;  /* 0x800000121812722b */ /* 0x000fc6000000001c */
[----:B------:R-:W-:-:S03]  /*1aa0*/  LOP3.LUT R23, R11, R23, RZ, 0x3c, !PT ;  /* 0x000000170b177212 */ /* 0x000fc600078e3cff */
[----:B------:R-:W-:-:S04]  /*1ab0*/  IADD3 R18, PT, PT, -R26, -0x43300000, RZ ;  /* 0xbcd000001a127810 */ /* 0x000fc80007ffe1ff */
[----:B------:R-:W-:-:S04]  /*1ac0*/  FSETP.NEU.AND P0, PT, |R19|, R18, PT ;  /* 0x000000121300720b */ /* 0x000fc80003f0d200 */
[----:B------:R-:W-:Y:S02]  /*1ad0*/  FSEL R24, R10, R24, !P0 ;  /* 0x000000180a187208 */ /* 0x000fe40004000000 */
[----:B------:R-:W-:Y:S01]  /*1ae0*/  FSEL R25, R23, R25, !P0 ;  /* 0x0000001917197208 */ /* 0x000fe20004000000 */
[----:B------:R-:W-:Y:S06]  /*1af0*/  BRA `(.L_x_34) ;  /* 0x0000000000547947 */ /* 0x000fec0003800000 */
.L_x_33:
[----:B------:R-:W-:-:S14]  /*1b00*/  DSETP.NAN.AND P0, PT, R10, R10, PT ;  /* 0x0000000a0a00722a */ /* 0x000fdc0003f08000 */
[----:B------:R-:W-:Y:S05]  /*1b10*/  @P0 BRA `(.L_x_35) ;  /* 0x0000000000440947 */ /* 0x000fea0003800000 */
[----:B------:R-:W-:-:S14]  /*1b20*/  DSETP.NAN.AND P0, PT, R18, R18, PT ;  /* 0x000000121200722a */ /* 0x000fdc0003f08000 */
[----:B------:R-:W-:Y:S05]  /*1b30*/  @P0 BRA `(.L_x_36) ;  /* 0x0000000000300947 */ /* 0x000fea0003800000 */
[----:B------:R-:W-:Y:S01]  /*1b40*/  ISETP.NE.AND P0, PT, R26, R33, PT ;  /* 0x000000211a00720c */ /* 0x000fe20003f05270 */
[----:B------:R-:W-:Y:S02]  /*1b50*/  IMAD.MOV.U32 R24, RZ, RZ, 0x0 ;  /* 0x00000000ff187424 */ /* 0x000fe400078e00ff */
[----:B------:R-:W-:-:S10]  /*1b60*/  IMAD.MOV.U32 R25, RZ, RZ, -0x80000 ;  /* 0xfff80000ff197424 */ /* 0x000fd400078e00ff */
[----:B------:R-:W-:Y:S05]  /*1b70*/  @!P0 BRA `(.L_x_34) ;  /* 0x0000000000348947 */ /* 0x000fea0003800000 */
[----:B------:R-:W-:Y:S02]  /*1b80*/  ISETP.NE.AND P0, PT, R26, 0x7ff00000, PT ;  /* 0x7ff000001a00780c */ /* 0x000fe40003f05270 */
[----:B------:R-:W-:Y:S02]  /*1b90*/  LOP3.LUT R25, R11, 0x80000000, R19, 0x48, !PT ;  /* 0x800000000b197812 */ /* 0x000fe400078e4813 */
[----:B------:R-:W-:-:S13]  /*1ba0*/  ISETP.EQ.OR P0, PT, R33, RZ, !P0 ;  /* 0x000000ff2100720c */ /* 0x000fda0004702670 */
[----:B------:R-:W-:Y:S01]  /*1bb0*/  @P0 LOP3.LUT R10, R25, 0x7ff00000, RZ, 0xfc, !PT ;  /* 0x7ff00000190a0812 */ /* 0x000fe200078efcff */
[----:B------:R-:W-:Y:S02]  /*1bc0*/  @!P0 IMAD.MOV.U32 R24, RZ, RZ, RZ ;  /* 0x000000ffff188224 */ /* 0x000fe400078e00ff */
[----:B------:R-:W-:Y:S02]  /*1bd0*/  @P0 IMAD.MOV.U32 R24, RZ, RZ, RZ ;  /* 0x000000ffff180224 */ /* 0x000fe400078e00ff */
[----:B------:R-:W-:Y:S01]  /*1be0*/  @P0 IMAD.MOV.U32 R25, RZ, RZ, R10 ;  /* 0x000000ffff190224 */ /* 0x000fe200078e000a */
[----:B------:R-:W-:Y:S06]  /*1bf0*/  BRA `(.L_x_34) ;  /* 0x0000000000147947 */ /* 0x000fec0003800000 */
.L_x_36:
[----:B------:R-:W-:Y:S01]  /*1c00*/  LOP3.LUT R25, R19, 0x80000, RZ, 0xfc, !PT ;  /* 0x0008000013197812 */ /* 0x000fe200078efcff */
[----:B------:R-:W-:Y:S01]  /*1c10*/  IMAD.MOV.U32 R24, RZ, RZ, R18 ;  /* 0x000000ffff187224 */ /* 0x000fe200078e0012 */
[----:B------:R-:W-:Y:S06]  /*1c20*/  BRA `(.L_x_34) ;  /* 0x0000000000087947 */ /* 0x000fec0003800000 */
.L_x_35:
[----:B------:R-:W-:Y:S01]  /*1c30*/  LOP3.LUT R25, R11, 0x80000, RZ, 0xfc, !PT ;  /* 0x000800000b197812 */ /* 0x000fe200078efcff */
[----:B------:R-:W-:-:S07]  /*1c40*/  IMAD.MOV.U32 R24, RZ, RZ, R10 ;  /* 0x000000ffff187224 */ /* 0x000fce00078e000a */
.L_x_34:
[----:B------:R-:W-:Y:S05]  /*1c50*/  BSYNC.RECONVERGENT B1 ;  /* 0x0000000000017941 */ /* 0x000fea0003800200 */
.L_x_32:
[----:B------:R-:W-:Y:S02]  /*1c60*/  IMAD.MOV.U32 R10, RZ, RZ, R0 ;  /* 0x000000ffff0a7224 */ /* 0x000fe400078e0000 */
[----:B------:R-:W-:-:S04]  /*1c70*/  IMAD.MOV.U32 R11, RZ, RZ, 0x0 ;  /* 0x00000000ff0b7424 */ /* 0x000fc800078e00ff */
[----:B------:R-:W-:Y:S05]  /*1c80*/  RET.REL.NODEC R10 `(_Z16cuda_absorb_bndrPfiiif) ;  /* 0xffffffe00adc7950 */ /* 0x000fea0003c3ffff */
        .type           $_Z16cuda_absorb_bndrPfiiif$__internal_accurate_pow,@function
        .size           $_Z16cuda_absorb_bndrPfiiif$__internal_accurate_pow,(.L_x_83 - $_Z16cuda_absorb_bndrPfiiif$__internal_accurate_pow)
$_Z16cuda_absorb_bndrPfiiif$__internal_accurate_pow:
[----:B------:R-:W-:Y:S01]  /*1c90*/  ISETP.GT.U32.AND P0, PT, R19, 0xfffff, PT ;  /* 0x000fffff1300780c */ /* 0x000fe20003f04070 */
[----:B------:R-:W-:Y:S01]  /*1ca0*/  IMAD.MOV.U32 R18, RZ, RZ, R20 ;  /* 0x000000ffff127224 */ /* 0x000fe200078e0014 */
[----:B------:R-:W-:Y:S01]  /*1cb0*/  SHF.R.U32.HI R35, RZ, 0x14, R19 ;  /* 0x00000014ff237819 */ /* 0x000fe20000011613 */
[----:B------:R-:W-:Y:S01]  /*1cc0*/  IMAD.MOV.U32 R24, RZ, RZ, RZ ;  /* 0x000000ffff187224 */ /* 0x000fe200078e00ff */
[----:B------:R-:W-:Y:S01]  /*1cd0*/  UMOV UR10, 0x7d2cafe2 ;  /* 0x7d2cafe2000a7882 */ /* 0x000fe20000000000 */
[----:B------:R-:W-:Y:S01]  /*1ce0*/  UMOV UR11, 0x3eb0f5ff ;  /* 0x3eb0f5ff000b7882 */ /* 0x000fe20000000000 */
[----:B------:R-:W-:Y:S01]  /*1cf0*/  UMOV UR12, 0x3b39803f ;  /* 0x3b39803f000c7882 */ /* 0x000fe20000000000 */
[----:B------:R-:W-:-:S06]  /*1d00*/  UMOV UR13, 0x3c7abc9e ;  /* 0x3c7abc9e000d7882 */ /* 0x000fcc0000000000 */
[----:B------:R-:W-:Y:S01]  /*1d10*/  @!P0 DMUL R22, R18, 1.80143985094819840000e+16 ;  /* 0x4350000012168828 */ /* 0x000fe20000000000 */
[----:B------:R-:W-:-:S09]  /*1d20*/  IMAD.MOV.U32 R18, RZ, RZ, R19 ;  /* 0x000000ffff127224 */ /* 0x000fd200078e0013 */
[----:B------:R-:W-:Y:S01]  /*1d30*/  @!P0 IMAD.MOV.U32 R18, RZ, RZ, R23 ;  /* 0x000000ffff128224 */ /* 0x000fe200078e0017 */
[----:B------:R-:W-:Y:S01]  /*1d40*/  @!P0 LEA.HI R35, R23, 0xffffffca, RZ, 0xc ;  /* 0xffffffca17238811 */ /* 0x000fe200078f60ff */
[----:B------:R-:W-:Y:S02]  /*1d50*/  @!P0 IMAD.MOV.U32 R20, RZ, RZ, R22 ;  /* 0x000000ffff148224 */ /* 0x000fe400078e0016 */
[----:B------:R-:W-:Y:S01]  /*1d60*/  IMAD.MOV.U32 R22, RZ, RZ, 0x41ad3b5a ;  /* 0x41ad3b5aff167424 */ /* 0x000fe200078e00ff */
[----:B------:R-:W-:Y:S01]  /*1d70*/  LOP3.LUT R18, R18, 0x800fffff, RZ, 0xc0, !PT ;  /* 0x800fffff12127812 */ /* 0x000fe200078ec0ff */
[----:B------:R-:W-:-:S03]  /*1d80*/  IMAD.MOV.U32 R23, RZ, RZ, 0x3ed0f5d2 ;  /* 0x3ed0f5d2ff177424 */ /* 0x000fc600078e00ff */
[----:B------:R-:W-:-:S04]  /*1d90*/  LOP3.LUT R21, R18, 0x3ff00000, RZ, 0xfc, !PT ;  /* 0x3ff0000012157812 */ /* 0x000fc800078efcff */
[----:B------:R-:W-:-:S13]  /*1da0*/  ISETP.GE.U32.AND P0, PT, R21, 0x3ff6a09f, PT ;  /* 0x3ff6a09f1500780c */ /* 0x000fda0003f06070 */
[----:B------:R-:W-:-:S04]  /*1db0*/  @P0 VIADD R19, R21, 0xfff00000 ;  /* 0xfff0000015130836 */ /* 0x000fc80000000000 */
[----:B------:R-:W-:-:S06]  /*1dc0*/  @P0 IMAD.MOV.U32 R21, RZ, RZ, R19 ;  /* 0x000000ffff150224 */ /* 0x000fcc00078e0013 */
[C---:B------:R-:W-:Y:S02]  /*1dd0*/  DADD R26, R20.reuse, 1 ;  /* 0x3ff00000141a7429 */ /* 0x040fe40000000000 */
[----:B------:R-:W-:-:S04]  /*1de0*/  DADD R20, R20, -1 ;  /* 0xbff0000014147429 */ /* 0x000fc80000000000 */
[----:B------:R-:W0:Y:S02]  /*1df0*/  MUFU.RCP64H R25, R27 ;  /* 0x0000001b00197308 */ /* 0x000e240000001800 */
[----:B0-----:R-:W-:-:S08]  /*1e00*/  DFMA R18, -R26, R24, 1 ;  /* 0x3ff000001a12742b */ /* 0x001fd00000000118 */
[----:B------:R-:W-:-:S08]  /*1e10*/  DFMA R18, R18, R18, R18 ;  /* 0x000000121212722b */ /* 0x000fd00000000012 */
[----:B------:R-:W-:-:S08]  /*1e20*/  DFMA R24, R24, R18, R24 ;  /* 0x000000121818722b */ /* 0x000fd00000000018 */
[----:B------:R-:W-:-:S08]  /*1e30*/  DMUL R18, R20, R24 ;  /* 0x0000001814127228 */ /* 0x000fd00000000000 */
[----:B------:R-:W-:-:S08]  /*1e40*/  DFMA R18, R20, R24, R18 ;  /* 0x000000181412722b */ /* 0x000fd00000000012 */
[----:B------:R-:W-:-:S08]  /*1e50*/  DMUL R28, R18, R18 ;  /* 0x00000012121c7228 */ /* 0x000fd00000000000 */
[----:B------:R-:W-:Y:S01]  /*1e60*/  DFMA R22, R28, UR10, R22 ;  /* 0x0000000a1c167c2b */ /* 0x000fe20008000016 */
[----:B------:R-:W-:Y:S01]  /*1e70*/  UMOV UR10, 0x75488a3f ;  /* 0x75488a3f000a7882 */ /* 0x000fe20000000000 */
[----:B------:R-:W-:-:S06]  /*1e80*/  UMOV UR11, 0x3ef3b20a ;  /* 0x3ef3b20a000b7882 */ /* 0x000fcc0000000000 */
[----:B------:R-:W-:Y:S01]  /*1e90*/  DFMA R26, R28, R22, UR10 ;  /* 0x0000000a1c1a7e2b */ /* 0x000fe20008000016 */
[----:B------:R-:W-:Y:S01]  /*1ea0*/  UMOV UR10, 0xe4faecd5 ;  /* 0xe4faecd5000a7882 */ /* 0x000fe20000000000 */
[----:B------:R-:W-:Y:S01]  /*1eb0*/  UMOV UR11, 0x3f1745cd ;  /* 0x3f1745cd000b7882 */ /* 0x000fe20000000000 */
[----:B------:R-:W-:-:S05]  /*1ec0*/  DADD R22, R20, -R18 ;  /* 0x0000000014167229 */ /* 0x000fca0000000812 */
[----:B------:R-:W-:Y:S01]  /*1ed0*/  DFMA R26, R28, R26, UR10 ;  /* 0x0000000a1c1a7e2b */ /* 0x000fe2000800001a */
[----:B------:R-:W-:Y:S01]  /*1ee0*/  UMOV UR10, 0x258a578b ;  /* 0x258a578b000a7882 */ /* 0x000fe20000000000 */
[----:B------:R-:W-:Y:S01]  /*1ef0*/  UMOV UR11, 0x3f3c71c7 ;  /* 0x3f3c71c7000b7882 */ /* 0x000fe20000000000 */
[----:B------:R-:W-:-:S05]  /*1f00*/  DADD R22, R22, R22 ;  /* 0x0000000016167229 */ /* 0x000fca0000000016 */
[----:B------:R-:W-:Y:S01]  /*1f10*/  DFMA R26, R28, R26, UR10 ;  /* 0x0000000a1c1a7e2b */ /* 0x000fe2000800001a */
[----:B------:R-:W-:Y:S01]  /*1f20*/  UMOV UR10, 0x9242b910 ;  /* 0x9242b910000a7882 */ /* 0x000fe20000000000 */
[----:B------:R-:W-:Y:S01]  /*1f30*/  UMOV UR11, 0x3f624924 ;  /* 0x3f624924000b7882 */ /* 0x000fe20000000000 */
[----:B------:R-:W-:-:S05]  /*1f40*/  DFMA R22, R20, -R18, R22 ;  /* 0x800000121416722b */ /* 0x000fca0000000016 */
[----:B------:R-:W-:Y:S01]  /*1f50*/  DFMA R26, R28, R26, UR10 ;  /* 0x0000000a1c1a7e2b */ /* 0x000fe2000800001a */
[----:B------:R-:W-:Y:S01]  /*1f60*/  UMOV UR10, 0x99999dfb ;  /* 0x99999dfb000a7882 */ /* 0x000fe20000000000 */
[----:B------:R-:W-:Y:S01]  /*1f70*/  UMOV UR11, 0x3f899999 ;  /* 0x3f899999000b7882 */ /* 0x000fe20000000000 */
[----:B------:R-:W-:Y:S02]  /*1f80*/  DMUL R22, R24, R22 ;  /* 0x0000001618167228 */ /* 0x000fe40000000000 */
[----:B------:R-:W-:-:S03]  /*1f90*/  DMUL R24, R18, R18 ;  /* 0x0000001212187228 */ /* 0x000fc60000000000 */
[----:B------:R-:W-:Y:S01]  /*1fa0*/  DFMA R26, R28, R26, UR10 ;  /* 0x0000000a1c1a7e2b */ /* 0x000fe2000800001a */
[----:B------:R-:W-:Y:S01]  /*1fb0*/  UMOV UR10, 0x55555555 ;  /* 0x55555555000a7882 */ /* 0x000fe20000000000 */
[----:B------:R-:W-:-:S06]  /*1fc0*/  UMOV UR11, 0x3fb55555 ;  /* 0x3fb55555000b7882 */ /* 0x000fcc0000000000 */
[----:B------:R-:W-:-:S08]  /*1fd0*/  DFMA R20, R28, R26, UR10 ;  /* 0x0000000a1c147e2b */ /* 0x000fd0000800001a */
[----:B------:R-:W-:Y:S01]  /*1fe0*/  DADD R30, -R20, UR10 ;  /* 0x0000000a141e7e29 */ /* 0x000fe20008000100 */
[----:B------:R-:W-:Y:S01]  /*1ff0*/  UMOV UR10, 0xb9e7b0 ;  /* 0x00b9e7b0000a7882 */ /* 0x000fe20000000000 */
[----:B------:R-:W-:-:S06]  /*2000*/  UMOV UR11, 0x3c46a4cb ;  /* 0x3c46a4cb000b7882 */ /* 0x000fcc0000000000 */
[----:B------:R-:W-:Y:S02]  /*2010*/  DFMA R30, R28, R26, R30 ;  /* 0x0000001a1c1e722b */ /* 0x000fe4000000001e */
[----:B------:R-:W-:Y:S01]  /*2020*/  DFMA R28, R18, R18, -R24 ;  /* 0x00000012121c722b */ /* 0x000fe20000000818 */
[----:B------:R-:W-:Y:S02]  /*2030*/  VIADD R27, R23, 0x100000 ;  /* 0x00100000171b7836 */ /* 0x000fe40000000000 */
[----:B------:R-:W-:-:S03]  /*2040*/  IMAD.MOV.U32 R26, RZ, RZ, R22 ;  /* 0x000000ffff1a7224 */ /* 0x000fc600078e0016 */
[----:B------:R-:W-:Y:S01]  /*2050*/  DADD R30, R30, -UR10 ;  /* 0x8000000a1e1e7e29 */ /* 0x000fe20008000000 */
[----:B------:R-:W-:Y:S01]  /*2060*/  UMOV UR10, 0x80000000 ;  /* 0x80000000000a7882 */ /* 0x000fe20000000000 */
[----:B------:R-:W-:Y:S01]  /*2070*/  UMOV UR11, 0x43300000 ;  /* 0x43300000000b7882 */ /* 0x000fe20000000000 */
[C---:B------:R-:W-:Y:S02]  /*2080*/  DFMA R26, R18.reuse, R26, R28 ;  /* 0x0000001a121a722b */ /* 0x040fe4000000001c */
[----:B------:R-:W-:-:S08]  /*2090*/  DMUL R28, R18, R24 ;  /* 0x00000018121c7228 */ /* 0x000fd00000000000 */
[----:B------:R-:W-:-:S08]  /*20a0*/  DFMA R32, R18, R24, -R28 ;  /* 0x000000181220722b */ /* 0x000fd0000000081c */
[----:B------:R-:W-:Y:S02]  /*20b0*/  DFMA R32, R22, R24, R32 ;  /* 0x000000181620722b */ /* 0x000fe40000000020 */
[----:B------:R-:W-:-:S06]  /*20c0*/  DADD R24, R20, R30 ;  /* 0x0000000014187229 */ /* 0x000fcc000000001e */
[----:B------:R-:W-:Y:S02]  /*20d0*/  DFMA R26, R18, R26, R32 ;  /* 0x0000001a121a722b */ /* 0x000fe40000000020 */
[----:B------:R-:W-:Y:S02]  /*20e0*/  DADD R32, R20, -R24 ;  /* 0x0000000014207229 */ /* 0x000fe40000000818 */
[----:B------:R-:W-:-:S06]  /*20f0*/  DMUL R20, R24, R28 ;  /* 0x0000001c18147228 */ /* 0x000fcc0000000000 */
[----:B------:R-:W-:Y:S02]  /*2100*/  DADD R32, R30, R32 ;  /* 0x000000001e207229 */ /* 0x000fe40000000020 */
[----:B------:R-:W-:-:S08]  /*2110*/  DFMA R30, R24, R28, -R20 ;  /* 0x0000001c181e722b */ /* 0x000fd00000000814 */
[----:B------:R-:W-:-:S08]  /*2120*/  DFMA R26, R24, R26, R30 ;  /* 0x0000001a181a722b */ /* 0x000fd0000000001e */
[----:B------:R-:W-:-:S08]  /*2130*/  DFMA R32, R32, R28, R26 ;  /* 0x0000001c2020722b */ /* 0x000fd0000000001a */
[----:B------:R-:W-:-:S08]  /*2140*/  DADD R26, R20, R32 ;  /* 0x00000000141a7229 */ /* 0x000fd00000000020 */
[--C-:B------:R-:W-:Y:S02]  /*2150*/  DADD R24, R18, R26.reuse ;  /* 0x0000000012187229 */ /* 0x100fe4000000001a */
[----:B------:R-:W-:-:S06]  /*2160*/  DADD R20, R20, -R26 ;  /* 0x0000000014147229 */ /* 0x000fcc000000081a */
[----:B------:R-:W-:Y:S02]  /*2170*/  DADD R18, R18, -R24 ;  /* 0x0000000012127229 */ /* 0x000fe40000000818 */
[----:B------:R-:W-:-:S06]  /*2180*/  DADD R20, R32, R20 ;  /* 0x0000000020147229 */ /* 0x000fcc0000000014 */
[----:B------:R-:W-:-:S08]  /*2190*/  DADD R18, R26, R18 ;  /* 0x000000001a127229 */ /* 0x000fd00000000012 */
[----:B------:R-:W-:Y:S01]  /*21a0*/  DADD R18, R20, R18 ;  /* 0x0000000014127229 */ /* 0x000fe20000000012 */
[C---:B------:R-:W-:Y:S02]  /*21b0*/  VIADD R20, R35.reuse, 0xfffffc01 ;  /* 0xfffffc0123147836 */ /* 0x040fe40000000000 */
[----:B------:R-:W-:-:S05]  /*21c0*/  @P0 VIADD R20, R35, 0xfffffc02 ;  /* 0xfffffc0223140836 */ /* 0x000fca0000000000 */
[----:B------:R-:W-:Y:S01]  /*21d0*/  DADD R26, R22, R18 ;  /* 0x00000000161a7229 */ /* 0x000fe20000000012 */
[----:B------:R-:W-:Y:S01]  /*21e0*/  LOP3.LUT R18, R20, 0x80000000, RZ, 0x3c, !PT ;  /* 0x8000000014127812 */ /* 0x000fe200078e3cff */
[----:B------:R-:W-:-:S06]  /*21f0*/  IMAD.MOV.U32 R19, RZ, RZ, 0x43300000 ;  /* 0x43300000ff137424 */ /* 0x000fcc00078e00ff */
[----:B------:R-:W-:Y:S02]  /*2200*/  DADD R20, R24, R26 ;  /* 0x0000000018147229 */ /* 0x000fe4000000001a */
[----:B------:R-:W-:Y:S01]  /*2210*/  DADD R18, R18, -UR10 ;  /* 0x8000000a12127e29 */ /* 0x000fe20008000000 */
[----:B------:R-:W-:Y:S01]  /*2220*/  UMOV UR10, 0xfefa39ef ;  /* 0xfefa39ef000a7882 */ /* 0x000fe20000000000 */
[----:B------:R-:W-:-:S04]  /*2230*/  UMOV UR11, 0x3fe62e42 ;  /* 0x3fe62e42000b7882 */ /* 0x000fc80000000000 */
[--C-:B------:R-:W-:Y:S02]  /*2240*/  DADD R28, R24, -R20.reuse ;  /* 0x00000000181c7229 */ /* 0x100fe40000000814 */
[----:B------:R-:W-:-:S06]  /*2250*/  DFMA R22, R18, UR10, R20 ;  /* 0x0000000a12167c2b */ /* 0x000fcc0008000014 */
[----:B------:R-:W-:Y:S02]  /*2260*/  DADD R28, R26, R28 ;  /* 0x000000001a1c7229 */ /* 0x000fe4000000001c */
[----:B------:R-:W-:-:S08]  /*2270*/  DFMA R24, R18, -UR10, R22 ;  /* 0x8000000a12187c2b */ /* 0x000fd00008000016 */
[----:B------:R-:W-:-:S08]  /*2280*/  DADD R24, -R20, R24 ;  /* 0x0000000014187229 */ /* 0x000fd00000000118 */
[----:B------:R-:W-:-:S08]  /*2290*/  DADD R20, R28, -R24 ;  /* 0x000000001c147229 */ /* 0x000fd00000000818 */
[----:B------:R-:W-:-:S08]  /*22a0*/  DFMA R20, R18, UR12, R20 ;  /* 0x0000000c12147c2b */ /* 0x000fd00008000014 */
[----:B------:R-:W-:-:S08]  /*22b0*/  DADD R18, R22, R20 ;  /* 0x0000000016127229 */ /* 0x000fd00000000014 */
[----:B------:R-:W-:Y:S02]  /*22c0*/  DADD R22, R22, -R18 ;  /* 0x0000000016167229 */ /* 0x000fe40000000812 */
[----:B------:R-:W-:-:S06]  /*22d0*/  DMUL R28, R18, 2 ;  /* 0x40000000121c7828 */ /* 0x000fcc0000000000 */
[----:B------:R-:W-:Y:S02]  /*22e0*/  DADD R22, R20, R22 ;  /* 0x0000000014167229 */ /* 0x000fe40000000016 */
[----:B------:R-:W-:Y:S01]  /*22f0*/  DFMA R26, R18, 2, -R28 ;  /* 0x40000000121a782b */ /* 0x000fe2000000081c */
[----:B------:R-:W-:Y:S02]  /*2300*/  IMAD.MOV.U32 R18, RZ, RZ, 0x652b82fe ;  /* 0x652b82feff127424 */ /* 0x000fe400078e00ff */
[----:B------:R-:W-:-:S05]  /*2310*/  IMAD.MOV.U32 R19, RZ, RZ, 0x3ff71547 ;  /* 0x3ff71547ff137424 */ /* 0x000fca00078e00ff */
[----:B------:R-:W-:-:S08]  /*2320*/  DFMA R26, R22, 2, R26 ;  /* 0x40000000161a782b */ /* 0x000fd0000000001a */
[----:B------:R-:W-:-:S08]  /*2330*/  DADD R20, R28, R26 ;  /* 0x000000001c147229 */ /* 0x000fd0000000001a */
[----:B------:R-:W-:Y:S02]  /*2340*/  DFMA R18, R20, R18, 6.75539944105574400000e+15 ;  /* 0x433800001412742b */ /* 0x000fe40000000012 */
[----:B------:R-:W-:Y:S01]  /*2350*/  FSETP.GEU.AND P0, PT, |R21|, 4.1917929649353027344, PT ;  /* 0x4086232b1500780b */ /* 0x000fe20003f0e200 */
[----:B------:R-:W-:-:S05]  /*2360*/  DADD R28, R28, -R20 ;  /* 0x000000001c1c7229 */ /* 0x000fca0000000814 */
[----:B------:R-:W-:-:S03]  /*2370*/  DADD R24, R18, -6.75539944105574400000e+15 ;  /* 0xc338000012187429 */ /* 0x000fc60000000000 */
[----:B------:R-:W-:-:S05]  /*2380*/  DADD R26, R26, R28 ;  /* 0x000000001a1a7229 */ /* 0x000fca000000001c */
[----:B------:R-:W-:Y:S01]  /*2390*/  DFMA R22, R24, -UR10, R20 ;  /* 0x8000000a18167c2b */ /* 0x000fe20008000014 */
[----:B------:R-:W-:Y:S01]  /*23a0*/  UMOV UR10, 0x3b39803f ;  /* 0x3b39803f000a7882 */ /* 0x000fe20000000000 */
[----:B------:R-:W-:-:S06]  /*23b0*/  UMOV UR11, 0x3c7abc9e ;  /* 0x3c7abc9e000b7882 */ /* 0x000fcc0000000000 */
[----:B------:R-:W-:Y:S01]  /*23c0*/  DFMA R22, R24, -UR10, R22 ;  /* 0x8000000a18167c2b */ /* 0x000fe20008000016 */
[----:B------:R-:W-:Y:S01]  /*23d0*/  UMOV UR10, 0x69ce2bdf ;  /* 0x69ce2bdf000a7882 */ /* 0x000fe20000000000 */
[----:B------:R-:W-:Y:S01]  /*23e0*/  IMAD.MOV.U32 R24, RZ, RZ, -0x35dec16 ;  /* 0xfca213eaff187424 */ /* 0x000fe200078e00ff */
[----:B------:R-:W-:Y:S01]  /*23f0*/  UMOV UR11, 0x3e5ade15 ;  /* 0x3e5ade15000b7882 */ /* 0x000fe20000000000 */
[----:B------:R-:W-:-:S06]  /*2400*/  IMAD.MOV.U32 R25, RZ, RZ, 0x3e928af3 ;  /* 0x3e928af3ff197424 */ /* 0x000fcc00078e00ff */
[----:B------:R-:W-:Y:S01]  /*2410*/  DFMA R24, R22, UR10, R24 ;  /* 0x0000000a16187c2b */ /* 0x000fe20008000018 */
[----:B------:R-:W-:Y:S01]  /*2420*/  UMOV UR10, 0x62401315 ;  /* 0x62401315000a7882 */ /* 0x000fe20000000000 */
[----:B------:R-:W-:-:S06]  /*2430*/  UMOV UR11, 0x3ec71dee ;  /* 0x3ec71dee000b7882 */ /* 0x000fcc0000000000 */
[----:B------:R-:W-:Y:S01]  /*2440*/  DFMA R24, R22, R24, UR10 ;  /* 0x0000000a16187e2b */ /* 0x000fe20008000018 */
        /* <DEDUP_REMOVED lines=20> */
[----:B------:R-:W-:-:S08]  /*2590*/  DFMA R24, R22, R24, UR10 ;  /* 0x0000000a16187e2b */ /* 0x000fd00008000018 */
[----:B------:R-:W-:-:S08]  /*25a0*/  DFMA R24, R22, R24, 1 ;  /* 0x3ff000001618742b */ /* 0x000fd00000000018 */
[----:B------:R-:W-:-:S10]  /*25b0*/  DFMA R24, R22, R24, 1 ;  /* 0x3ff000001618742b */ /* 0x000fd40000000018 */
[----:B------:R-:W-:Y:S02]  /*25c0*/  IMAD R23, R18, 0x100000, R25 ;  /* 0x0010000012177824 */ /* 0x000fe400078e0219 */
[----:B------:R-:W-:Y:S01]  /*25d0*/  IMAD.MOV.U32 R22, RZ, RZ, R24 ;  /* 0x000000ffff167224 */ /* 0x000fe200078e0018 */
[----:B------:R-:W-:Y:S06]  /*25e0*/  @!P0 BRA `(.L_x_37) ;  /* 0x0000000000308947 */ /* 0x000fec0003800000 */
[C---:B------:R-:W-:Y:S02]  /*25f0*/  DADD R22, R20.reuse, +INF ;  /* 0x7ff0000014167429 */ /* 0x040fe40000000000 */
[----:B------:R-:W-:-:S08]  /*2600*/  DSETP.GEU.AND P0, PT, R20, RZ, PT ;  /* 0x000000ff1400722a */ /* 0x000fd00003f0e000 */
[----:B------:R-:W-:Y:S02]  /*2610*/  FSEL R22, R22, RZ, P0 ;  /* 0x000000ff16167208 */ /* 0x000fe40000000000 */
[----:B------:R-:W-:Y:S02]  /*2620*/  FSEL R23, R23, RZ, P0 ;  /* 0x000000ff17177208 */ /* 0x000fe40000000000 */
[----:B------:R-:W-:-:S13]  /*2630*/  FSETP.GEU.AND P0, PT, |R21|, 4.2275390625, PT ;  /* 0x408748001500780b */ /* 0x000fda0003f0e200 */
[----:B------:R-:W-:-:S04]  /*2640*/  @!P0 LEA.HI R19, R18, R18, RZ, 0x1 ;  /* 0x0000001212138211 */ /* 0x000fc800078f08ff */
[----:B------:R-:W-:-:S05]  /*2650*/  @!P0 SHF.R.S32.HI R19, RZ, 0x1, R19 ;  /* 0x00000001ff138819 */ /* 0x000fca0000011413 */
[----:B------:R-:W-:Y:S02]  /*2660*/  @!P0 IMAD.IADD R18, R18, 0x1, -R19 ;  /* 0x0000000112128824 */ /* 0x000fe400078e0a13 */
[----:B------:R-:W-:-:S03]  /*2670*/  @!P0 IMAD R25, R19, 0x100000, R25 ;  /* 0x0010000013198824 */ /* 0x000fc600078e0219 */
[----:B------:R-:W-:Y:S01]  /*2680*/  @!P0 LEA R19, R18, 0x3ff00000, 0x14 ;  /* 0x3ff0000012138811 */ /* 0x000fe200078ea0ff */
[----:B------:R-:W-:-:S06]  /*2690*/  @!P0 IMAD.MOV.U32 R18, RZ, RZ, RZ ;  /* 0x000000ffff128224 */ /* 0x000fcc00078e00ff */
[----:B------:R-:W-:-:S11]  /*26a0*/  @!P0 DMUL R22, R24, R18 ;  /* 0x0000001218168228 */ /* 0x000fd60000000000 */
.L_x_37:
[----:B------:R-:W-:Y:S01]  /*26b0*/  DFMA R26, R26, R22, R22 ;  /* 0x000000161a1a722b */ /* 0x000fe20000000016 */
[----:B------:R-:W-:Y:S01]  /*26c0*/  IMAD.MOV.U32 R20, RZ, RZ, R0 ;  /* 0x000000ffff147224 */ /* 0x000fe200078e0000 */
[----:B------:R-:W-:Y:S01]  /*26d0*/  DSETP.NEU.AND P0, PT, |R22|, +INF , PT ;  /* 0x7ff000001600742a */ /* 0x000fe20003f0d200 */
[----:B------:R-:W-:-:S07]  /*26e0*/  IMAD.MOV.U32 R21, RZ, RZ, 0x0 ;  /* 0x00000000ff157424 */ /* 0x000fce00078e00ff */
[----:B------:R-:W-:Y:S02]  /*26f0*/  FSEL R18, R22, R26, !P0 ;  /* 0x0000001a16127208 */ /* 0x000fe40004000000 */
[----:B------:R-:W-:Y:S01]  /*2700*/  FSEL R22, R23, R27, !P0 ;  /* 0x0000001b17167208 */ /* 0x000fe20004000000 */
[----:B------:R-:W-:Y:S06]  /*2710*/  RET.REL.NODEC R20 `(_Z16cuda_absorb_bndrPfiiif) ;  /* 0xffffffd814387950 */ /* 0x000fec0003c3ffff */
.L_x_38:
        /* <DEDUP_REMOVED lines=14> */
.L_x_83:


//--------------------- .text._Z15mute_directwaveiiifffffiiiiiifPfii --------------------------
	.section	.text._Z15mute_directwaveiiifffffiiiiiifPfii,"ax",@progbits
	.align	128
        .global         _Z15mute_directwaveiiifffffiiiiiifPfii
        .type           _Z15mute_directwaveiiifffffiiiiiifPfii,@function
        .size           _Z15mute_directwaveiiifffffiiiiiifPfii,(.L_x_87 - _Z15mute_directwaveiiifffffiiiiiifPfii)
        .other          _Z15mute_directwaveiiifffffiiiiiifPfii,@"STO_CUDA_ENTRY STV_DEFAULT"
_Z15mute_directwaveiiifffffiiiiiifPfii:
.text._Z15mute_directwaveiiifffffiiiiiifPfii:
[----:B------:R-:W-:Y:S08]  /*0000*/  LDC R1, c[0x0][0x37c] ;  /* 0x0000df00ff017b82 */ /* 0x000ff00000000800 */
[----:B------:R-:W0:Y:S08]  /*0010*/  LDC R13, c[0x0][0x388] ;  /* 0x0000e200ff0d7b82 */ /* 0x000e300000000800 */
[----:B------:R-:W1:Y:S08]  /*0020*/  S2UR UR4, SR_CTAID.X ;  /* 0x00000000000479c3 */ /* 0x000e700000002500 */
[----:B------:R-:W2:Y:S01]  /*0030*/  S2UR UR5, SR_CTAID.Y ;  /* 0x00000000000579c3 */ /* 0x000ea20000002600 */
[----:B0-----:R-:W-:-:S13]  /*0040*/  ISETP.GE.AND P0, PT, R13, 0x1, PT ;  /* 0x000000010d00780c */ /* 0x001fda0003f06270 */
[----:B-12---:R-:W-:Y:S05]  /*0050*/  @!P0 EXIT ;  /* 0x000000000000894d */ /* 0x006fea0003800000 */
[----:B------:R-:W0:Y:S01]  /*0060*/  LDC R2, c[0x0][0x390] ;  /* 0x0000e400ff027b82 */ /* 0x000e220000000800 */
[----:B------:R-:W0:Y:S01]  /*0070*/  LDCU UR6, c[0x0][0x38c] ;  /* 0x00007180ff0677ac */ /* 0x000e220008000800 */
[----:B------:R-:W-:Y:S01]  /*0080*/  IMAD.MOV.U32 R4, RZ, RZ, 0x1 ;  /* 0x00000001ff047424 */ /* 0x000fe200078e00ff */
[----:B------:R-:W1:Y:S01]  /*0090*/  S2R R11, SR_TID.X ;  /* 0x00000000000b7919 */ /* 0x000e620000002100 */
[----:B------:R-:W2:Y:S04]  /*00a0*/  S2R R0, SR_TID.Y ;  /* 0x0000000000007919 */ /* 0x000ea80000002200 */
[----:B------:R-:W1:Y:S08]  /*00b0*/  LDC R32, c[0x0][0x360] ;  /* 0x0000d800ff207b82 */ /* 0x000e700000000800 */
[----:B------:R-:W2:Y:S01]  /*00c0*/  LDC R31, c[0x0][0x364] ;  /* 0x0000d900ff1f7b82 */ /* 0x000ea20000000800 */
[----:B0-----:R-:W-:Y:S01]  /*00d0*/  FMUL R2, R2, UR6 ;  /* 0x0000000602027c20 */ /* 0x001fe20008400000 */
[----:B------:R-:W0:Y:S05]  /*00e0*/  LDCU UR6, c[0x0][0x380] ;  /* 0x00007000ff0677ac */ /* 0x000e2a0008000800 */
[----:B------:R-:W3:Y:S01]  /*00f0*/  F2F.F64.F32 R2, R2 ;  /* 0x0000000200027310 */ /* 0x000ee20000201800 */
[----:B-1----:R-:W-:Y:S01]  /*0100*/  IMAD R32, R32, UR4, R11 ;  /* 0x0000000420207c24 */ /* 0x002fe2000f8e020b */
[----:B------:R-:W-:Y:S01]  /*0110*/  UMOV UR4, URZ ;  /* 0x000000ff00047c82 */ /* 0x000fe20008000000 */
[----:B--2---:R-:W-:-:S04]  /*0120*/  IMAD R31, R31, UR5, R0 ;  /* 0x000000051f1f7c24 */ /* 0x004fc8000f8e0200 */
[----:B0-----:R-:W-:Y:S01]  /*0130*/  IMAD R30, R31, UR6, R32 ;  /* 0x000000061f1e7c24 */ /* 0x001fe2000f8e0220 */
[----:B---3--:R-:W0:Y:S03]  /*0140*/  MUFU.RCP64H R5, R3 ;  /* 0x0000000300057308 */ /* 0x008e260000001800 */
[----:B------:R-:W-:Y:S01]  /*0150*/  IMAD R30, R30, R13, RZ ;  /* 0x0000000d1e1e7224 */ /* 0x000fe200078e02ff */
[----:B0-----:R-:W-:-:S08]  /*0160*/  DFMA R6, -R2, R4, 1 ;  /* 0x3ff000000206742b */ /* 0x001fd00000000104 */
[----:B------:R-:W-:-:S08]  /*0170*/  DFMA R6, R6, R6, R6 ;  /* 0x000000060606722b */ /* 0x000fd00000000006 */
[----:B------:R-:W-:-:S08]  /*0180*/  DFMA R6, R4, R6, R4 ;  /* 0x000000060406722b */ /* 0x000fd00000000004 */
[----:B------:R-:W-:-:S08]  /*0190*/  DFMA R4, -R2, R6, 1 ;  /* 0x3ff000000204742b */ /* 0x000fd00000000106 */
[----:B------:R-:W-:-:S08]  /*01a0*/  DFMA R4, R6, R4, R6 ;  /* 0x000000040604722b */ /* 0x000fd00000000006 */
[----:B------:R-:W-:-:S08]  /*01b0*/  DMUL R8, R4, 2 ;  /* 0x4000000004087828 */ /* 0x000fd00000000000 */
[----:B------:R-:W-:-:S08]  /*01c0*/  DFMA R6, -R2, R8, 2 ;  /* 0x400000000206742b */ /* 0x000fd00000000108 */
[----:B------:R-:W-:-:S10]  /*01d0*/  DFMA R8, R4, R6, R8 ;  /* 0x000000060408722b */ /* 0x000fd40000000008 */
[----:B------:R-:W-:-:S05]  /*01e0*/  FFMA R4, RZ, R3, R9 ;  /* 0x00000003ff047223 */ /* 0x000fca0000000009 */
[----:B------:R-:W-:-:S13]  /*01f0*/  FSETP.GT.AND P0, PT, |R4|, 1.469367938527859385e-39, PT ;  /* 0x001000000400780b */ /* 0x000fda0003f04200 */
[----:B------:R-:W-:Y:S05]  /*0200*/  @P0 BRA `(.L_x_39) ;  /* 0x0000000000080947 */ /* 0x000fea0003800000 */
[----:B------:R-:W-:-:S07]  /*0210*/  MOV R0, 0x230 ;  /* 0x0000023000007802 */ /* 0x000fce0000000f00 */
[----:B------:R-:W-:Y:S05]  /*0220*/  CALL.REL.NOINC `($__internal_1_$__cuda_sm20_div_rn_f64_full) ;  /* 0x0000000c00087944 */ /* 0x000fea0003c00000 */
.L_x_39:
[----:B------:R-:W0:Y:S01]  /*0230*/  LDCU UR5, c[0x0][0x3b0] ;  /* 0x00007600ff0577ac */ /* 0x000e220008000800 */
[----:B------:R-:W1:Y:S01]  /*0240*/  LDC R6, c[0x0][0x38c] ;  /* 0x0000e300ff067b82 */ /* 0x000e620000000800 */
[----:B------:R-:W2:Y:S01]  /*0250*/  F2I.F64.TRUNC R0, R8 ;  /* 0x0000000800007311 */ /* 0x000ea2000030d100 */
[----:B------:R-:W3:Y:S01]  /*0260*/  LDCU UR6, c[0x0][0x39c] ;  /* 0x00007380ff0677ac */ /* 0x000ee20008000800 */
[----:B------:R-:W2:Y:S05]  /*0270*/  LDCU UR8, c[0x0][0x3c8] ;  /* 0x00007900ff0877ac */ /* 0x000eaa0008000800 */
[----:B------:R-:W4:Y:S01]  /*0280*/  LDC R5, c[0x0][0x3cc] ;  /* 0x0000f300ff057b82 */ /* 0x000f220000000800 */
[----:B------:R-:W5:Y:S01]  /*0290*/  LDCU UR9, c[0x0][0x394] ;  /* 0x00007280ff0977ac */ /* 0x000f620008000800 */
[----:B------:R-:W1:Y:S06]  /*02a0*/  LDCU UR10, c[0x0][0x398] ;  /* 0x00007300ff0a77ac */ /* 0x000e6c0008000800 */
[----:B------:R-:W1:Y:S01]  /*02b0*/  LDC R4, c[0x0][0x3b4] ;  /* 0x0000ed00ff047b82 */ /* 0x000e620000000800 */
[----:B0-----:R-:W-:Y:S01]  /*02c0*/  I2FP.F32.S32 R7, UR5 ;  /* 0x0000000500077c45 */ /* 0x001fe20008201400 */
[----:B------:R-:W0:Y:S04]  /*02d0*/  LDCU UR5, c[0x0][0x388] ;  /* 0x00007100ff0577ac */ /* 0x000e280008000800 */
[----:B---3--:R-:W-:Y:S01]  /*02e0*/  FMUL R7, R7, UR6 ;  /* 0x0000000607077c20 */ /* 0x008fe20008400000 */
[----:B------:R-:W3:Y:S01]  /*02f0*/  LDCU.64 UR6, c[0x0][0x358] ;  /* 0x00006b00ff0677ac */ /* 0x000ee20008000a00 */
[----:B------:R-:W1:Y:S01]  /*0300*/  LDC R3, c[0x0][0x3b8] ;  /* 0x0000ee00ff037b82 */ /* 0x000e620000000800 */
[----:B--2---:R-:W-:Y:S01]  /*0310*/  VIADD R0, R0, UR8 ;  /* 0x0000000800007c36 */ /* 0x004fe20008000000 */
[----:B------:R-:W2:Y:S01]  /*0320*/  F2F.F64.F32 R10, R7 ;  /* 0x00000007000a7310 */ /* 0x000ea20000201800 */
[----:B------:R-:W1:Y:S01]  /*0330*/  LDCU.64 UR16, c[0x0][0x380] ;  /* 0x00007000ff1077ac */ /* 0x000e620008000a00 */
[----:B0-----:R-:W-:Y:S01]  /*0340*/  UIADD3 UR5, UPT, UPT, -UR5, URZ, URZ ;  /* 0x000000ff05057290 */ /* 0x001fe2000fffe1ff */
[----:B--2---:R-:W-:-:S10]  /*0350*/  DADD R12, R10, 2 ;  /* 0x400000000a0c7429 */ /* 0x004fd40000000000 */
[----:B---3-5:R-:W-:-:S07]  /*0360*/  LOP3.LUT R2, R13, 0x7ff00000, RZ, 0xc0, !PT ;  /* 0x7ff000000d027812 */ /* 0x028fce00078ec0ff */
.L_x_56:
[----:B-1----:R-:W-:Y:S01]  /*0370*/  ISETP.GE.AND P0, PT, R31, UR17, PT ;  /* 0x000000111f007c0c */ /* 0x002fe2000bf06270 */
[----:B------:R-:W-:Y:S03]  /*0380*/  BSSY.RECONVERGENT B0, `(.L_x_40) ;  /* 0x00000a6000007945 */ /* 0x000fe60003800200 */
[----:B------:R-:W-:-:S13]  /*0390*/  ISETP.GE.OR P0, PT, R32, UR16, P0 ;  /* 0x0000001020007c0c */ /* 0x000fda0008706670 */
[----:B0-----:R-:W-:Y:S05]  /*03a0*/  @P0 BRA `(.L_x_41) ;  /* 0x00000008008c0947 */ /* 0x001fea0003800000 */
[----:B----4-:R-:W-:Y:S01]  /*03b0*/  IABS R16, R5 ;  /* 0x0000000500107213 */ /* 0x010fe20000000000 */
[----:B------:R-:W-:Y:S01]  /*03c0*/  BSSY.RECONVERGENT B1, `(.L_x_42) ;  /* 0x000002b000017945 */ /* 0x000fe20003800200 */
[----:B------:R-:W-:Y:S02]  /*03d0*/  IABS R14, R4 ;  /* 0x00000004000e7213 */ /* 0x000fe40000000000 */
[----:B------:R-:W0:Y:S01]  /*03e0*/  I2F.RP R12, R16 ;  /* 0x00000010000c7306 */ /* 0x000e220000209400 */
[----:B------:R-:W-:-:S07]  /*03f0*/  MOV R34, 0x670 ;  /* 0x0000067000227802 */ /* 0x000fce0000000f00 */
[----:B0-----:R-:W0:Y:S02]  /*0400*/  MUFU.RCP R12, R12 ;  /* 0x0000000c000c7308 */ /* 0x001e240000001000 */
[----:B0-----:R-:W-:-:S06]  /*0410*/  VIADD R8, R12, 0xffffffe ;  /* 0x0ffffffe0c087836 */ /* 0x001fcc0000000000 */
[----:B------:R0:W1:Y:S02]  /*0420*/  F2I.FTZ.U32.TRUNC.NTZ R9, R8 ;  /* 0x0000000800097305 */ /* 0x000064000021f000 */
[----:B0-----:R-:W-:Y:S02]  /*0430*/  IMAD.MOV.U32 R8, RZ, RZ, RZ ;  /* 0x000000ffff087224 */ /* 0x001fe400078e00ff */
[----:B-1----:R-:W-:-:S04]  /*0440*/  IMAD.MOV R13, RZ, RZ, -R9 ;  /* 0x000000ffff0d7224 */ /* 0x002fc800078e0a09 */
[----:B------:R-:W-:-:S04]  /*0450*/  IMAD R13, R13, R16, RZ ;  /* 0x000000100d0d7224 */ /* 0x000fc800078e02ff */
[----:B------:R-:W-:Y:S01]  /*0460*/  IMAD.HI.U32 R9, R9, R13, R8 ;  /* 0x0000000d09097227 */ /* 0x000fe200078e0008 */
[----:B------:R-:W-:-:S03]  /*0470*/  LOP3.LUT R8, R4, R5, RZ, 0x3c, !PT ;  /* 0x0000000504087212 */ /* 0x000fc600078e3cff */
[----:B------:R-:W-:Y:S01]  /*0480*/  IMAD.MOV.U32 R13, RZ, RZ, R14 ;  /* 0x000000ffff0d7224 */ /* 0x000fe200078e000e */
[----:B------:R-:W-:-:S03]  /*0490*/  ISETP.GE.AND P2, PT, R8, RZ, PT ;  /* 0x000000ff0800720c */ /* 0x000fc60003f46270 */
[----:B------:R-:W-:-:S04]  /*04a0*/  IMAD.HI.U32 R14, R9, R13, RZ ;  /* 0x0000000d090e7227 */ /* 0x000fc800078e00ff */
[----:B------:R-:W-:-:S04]  /*04b0*/  IMAD.MOV R9, RZ, RZ, -R14 ;  /* 0x000000ffff097224 */ /* 0x000fc800078e0a0e */
[C---:B------:R-:W-:Y:S02]  /*04c0*/  IMAD R9, R16.reuse, R9, R13 ;  /* 0x0000000910097224 */ /* 0x040fe400078e020d */
[----:B------:R-:W0:Y:S03]  /*04d0*/  LDC.64 R12, c[0x0][0x3a8] ;  /* 0x0000ea00ff0c7b82 */ /* 0x000e260000000a00 */
[----:B------:R-:W-:-:S13]  /*04e0*/  ISETP.GT.U32.AND P1, PT, R16, R9, PT ;  /* 0x000000091000720c */ /* 0x000fda0003f24070 */
[----:B------:R-:W-:Y:S02]  /*04f0*/  @!P1 IMAD.IADD R9, R9, 0x1, -R16 ;  /* 0x0000000109099824 */ /* 0x000fe400078e0a10 */
[----:B------:R-:W-:Y:S01]  /*0500*/  @!P1 VIADD R14, R14, 0x1 ;  /* 0x000000010e0e9836 */ /* 0x000fe20000000000 */
[----:B------:R-:W-:Y:S02]  /*0510*/  ISETP.NE.AND P1, PT, R5, RZ, PT ;  /* 0x000000ff0500720c */ /* 0x000fe40003f25270 */
[----:B------:R-:W-:Y:S02]  /*0520*/  ISETP.GE.U32.AND P0, PT, R9, R16, PT ;  /* 0x000000100900720c */ /* 0x000fe40003f06070 */
[----:B------:R-:W0:Y:S11]  /*0530*/  LDC.64 R8, c[0x0][0x3a0] ;  /* 0x0000e800ff087b82 */ /* 0x000e360000000a00 */
[----:B------:R-:W-:-:S04]  /*0540*/  @P0 VIADD R14, R14, 0x1 ;  /* 0x000000010e0e0836 */ /* 0x000fc80000000000 */
[----:B------:R-:W-:Y:S01]  /*0550*/  @!P2 IMAD.MOV R14, RZ, RZ, -R14 ;  /* 0x000000ffff0ea224 */ /* 0x000fe200078e0a0e */
[----:B------:R-:W-:-:S05]  /*0560*/  @!P1 LOP3.LUT R14, RZ, R5, RZ, 0x33, !PT ;  /* 0x00000005ff0e9212 */ /* 0x000fca00078e33ff */
[----:B------:R-:W-:Y:S02]  /*0570*/  IMAD.MOV R15, RZ, RZ, -R14 ;  /* 0x000000ffff0f7224 */ /* 0x000fe400078e0a0e */
[----:B0-----:R-:W-:Y:S02]  /*0580*/  IMAD R14, R14, R13, R9 ;  /* 0x0000000d0e0e7224 */ /* 0x001fe400078e0209 */
[----:B------:R-:W-:Y:S02]  /*0590*/  IMAD R15, R5, R15, R4 ;  /* 0x0000000f050f7224 */ /* 0x000fe400078e0204 */
[----:B------:R-:W-:Y:S02]  /*05a0*/  IMAD.IADD R14, R31, 0x1, -R14 ;  /* 0x000000011f0e7824 */ /* 0x000fe400078e0a0e */
[----:B------:R-:W-:-:S03]  /*05b0*/  IMAD R15, R15, R12, R8 ;  /* 0x0000000c0f0f7224 */ /* 0x000fc600078e0208 */
[----:B------:R-:W-:Y:S01]  /*05c0*/  IABS R33, R14 ;  /* 0x0000000e00217213 */ /* 0x000fe20000000000 */
[----:B------:R-:W-:-:S03]  /*05d0*/  IMAD.IADD R15, R32, 0x1, -R15 ;  /* 0x00000001200f7824 */ /* 0x000fc600078e0a0f */
[----:B------:R-:W-:Y:S02]  /*05e0*/  I2FP.F32.S32 R33, R33 ;  /* 0x0000002100217245 */ /* 0x000fe40000201400 */
[----:B------:R-:W-:-:S03]  /*05f0*/  IABS R36, R15 ;  /* 0x0000000f00247213 */ /* 0x000fc60000000000 */
[----:B------:R-:W-:Y:S01]  /*0600*/  FMUL R33, R33, UR10 ;  /* 0x0000000a21217c20 */ /* 0x000fe20008400000 */
[----:B------:R-:W-:-:S05]  /*0610*/  I2FP.F32.S32 R36, R36 ;  /* 0x0000002400247245 */ /* 0x000fca0000201400 */
[----:B------:R-:W-:-:S04]  /*0620*/  FMUL R36, R36, UR9 ;  /* 0x0000000924247c20 */ /* 0x000fc80008400000 */
[----:B------:R-:W0:Y:S02]  /*0630*/  F2F.F64.F32 R28, R36 ;  /* 0x00000024001c7310 */ /* 0x000e240000201800 */
[----:B0-----:R-:W-:-:S10]  /*0640*/  DADD R14, -RZ, |R28| ;  /* 0x00000000ff0e7229 */ /* 0x001fd4000000051c */
[----:B------:R-:W-:-:S07]  /*0650*/  IMAD.MOV.U32 R35, RZ, RZ, R15 ;  /* 0x000000ffff237224 */ /* 0x000fce00078e000f */
[----:B------:R-:W-:Y:S05]  /*0660*/  CALL.REL.NOINC `($_Z15mute_directwaveiiifffffiiiiiifPfii$__internal_accurate_pow) ;  /* 0x0000001400287944 */ /* 0x000fea0003c00000 */
[----:B------:R-:W-:Y:S05]  /*0670*/  BSYNC.RECONVERGENT B1 ;  /* 0x0000000000017941 */ /* 0x000fea0003800200 */
.L_x_42:
[----:B------:R-:W-:Y:S01]  /*0680*/  DADD R14, R28, 2 ;  /* 0x400000001c0e7429 */ /* 0x000fe20000000000 */
[----:B------:R-:W0:Y:S01]  /*0690*/  F2F.F64.F32 R8, R33 ;  /* 0x0000002100087310 */ /* 0x000e220000201800 */
[C---:B------:R-:W-:Y:S01]  /*06a0*/  FSETP.NEU.AND P0, PT, R36.reuse, RZ, PT ;  /* 0x000000ff2400720b */ /* 0x040fe20003f0d000 */
[----:B------:R-:W-:Y:S01]  /*06b0*/  BSSY.RECONVERGENT B1, `(.L_x_43) ;  /* 0x000000f000017945 */ /* 0x000fe20003800200 */
[----:B------:R-:W-:Y:S02]  /*06c0*/  FSETP.NEU.AND P2, PT, R36, 1, PT ;  /* 0x3f8000002400780b */ /* 0x000fe40003f4d000 */
[----:B------:R-:W-:Y:S02]  /*06d0*/  FSEL R12, R12, RZ, P0 ;  /* 0x000000ff0c0c7208 */ /* 0x000fe40000000000 */
[----:B------:R-:W-:Y:S02]  /*06e0*/  FSEL R13, R18, RZ, P0 ;  /* 0x000000ff120d7208 */ /* 0x000fe40000000000 */
[----:B------:R-:W-:-:S04]  /*06f0*/  LOP3.LUT R14, R15, 0x7ff00000, RZ, 0xc0, !PT ;  /* 0x7ff000000f0e7812 */ /* 0x000fc800078ec0ff */
[----:B------:R-:W-:Y:S01]  /*0700*/  ISETP.NE.AND P1, PT, R14, 0x7ff00000, PT ;  /* 0x7ff000000e00780c */ /* 0x000fe20003f25270 */
[----:B0-----:R-:W-:-:S10]  /*0710*/  DADD R34, -RZ, |R8| ;  /* 0x00000000ff227229 */ /* 0x001fd40000000508 */
[----:B------:R-:W-:Y:S02]  /*0720*/  IMAD.MOV.U32 R14, RZ, RZ, R34 ;  /* 0x000000ffff0e7224 */ /* 0x000fe400078e0022 */
[----:B------:R-:W-:Y:S05]  /*0730*/  @P1 BRA `(.L_x_44) ;  /* 0x0000000000181947 */ /* 0x000fea0003800000 */
[----:B------:R-:W-:-:S13]  /*0740*/  FSETP.NAN.AND P0, PT, R36, R36, PT ;  /* 0x000000242400720b */ /* 0x000fda0003f08000 */
[----:B------:R-:W-:Y:S01]  /*0750*/  @P0 DADD R12, R28, 2 ;  /* 0x400000001c0c0429 */ /* 0x000fe20000000000 */
[----:B------:R-:W-:Y:S10]  /*0760*/  @P0 BRA `(.L_x_44) ;  /* 0x00000000000c0947 */ /* 0x000ff40003800000 */
[----:B------:R-:W-:-:S14]  /*0770*/  DSETP.NEU.AND P0, PT, |R28|, +INF , PT ;  /* 0x7ff000001c00742a */ /* 0x000fdc0003f0d200 */
[----:B------:R-:W-:Y:S02]  /*0780*/  @!P0 IMAD.MOV.U32 R12, RZ, RZ, 0x0 ;  /* 0x00000000ff0c8424 */ /* 0x000fe400078e00ff */
[----:B------:R-:W-:-:S07]  /*0790*/  @!P0 IMAD.MOV.U32 R13, RZ, RZ, 0x7ff00000 ;  /* 0x7ff00000ff0d8424 */ /* 0x000fce00078e00ff */
.L_x_44:
[----:B------:R-:W-:Y:S05]  /*07a0*/  BSYNC.RECONVERGENT B1 ;  /* 0x0000000000017941 */ /* 0x000fea0003800200 */
.L_x_43:
[----:B------:R-:W-:Y:S01]  /*07b0*/  BSSY.RECONVERGENT B1, `(.L_x_45) ;  /* 0x0000005000017945 */ /* 0x000fe20003800200 */
[----:B------:R-:W-:Y:S02]  /*07c0*/  FSEL R28, R12, RZ, P2 ;  /* 0x000000ff0c1c7208 */ /* 0x000fe40001000000 */
[----:B------:R-:W-:Y:S02]  /*07d0*/  FSEL R29, R13, 1.875, P2 ;  /* 0x3ff000000d1d7808 */ /* 0x000fe40001000000 */
[----:B------:R-:W-:-:S07]  /*07e0*/  MOV R34, 0x800 ;  /* 0x0000080000227802 */ /* 0x000fce0000000f00 */
[----:B------:R-:W-:Y:S05]  /*07f0*/  CALL.REL.NOINC `($_Z15mute_directwaveiiifffffiiiiiifPfii$__internal_accurate_pow) ;  /* 0x0000001000c47944 */ /* 0x000fea0003c00000 */
[----:B------:R-:W-:Y:S05]  /*0800*/  BSYNC.RECONVERGENT B1 ;  /* 0x0000000000017941 */ /* 0x000fea0003800200 */
.L_x_45:
[----:B------:R-:W-:Y:S01]  /*0810*/  DADD R14, R8, 2 ;  /* 0x40000000080e7429 */ /* 0x000fe20000000000 */
[C---:B------:R-:W-:Y:S01]  /*0820*/  FSETP.NEU.AND P1, PT, R33.reuse, RZ, PT ;  /* 0x000000ff2100720b */ /* 0x040fe20003f2d000 */
[----:B------:R-:W-:Y:S01]  /*0830*/  BSSY.RECONVERGENT B1, `(.L_x_46) ;  /* 0x000000e000017945 */ /* 0x000fe20003800200 */
[----:B------:R-:W-:Y:S01]  /*0840*/  DSETP.NEU.AND P0, PT, |R10|, +INF , PT ;  /* 0x7ff000000a00742a */ /* 0x000fe20003f0d200 */
[----:B------:R-:W-:Y:S02]  /*0850*/  FSETP.NEU.AND P3, PT, R33, 1, PT ;  /* 0x3f8000002100780b */ /* 0x000fe40003f6d000 */
[----:B------:R-:W-:Y:S02]  /*0860*/  FSEL R12, R12, RZ, P1 ;  /* 0x000000ff0c0c7208 */ /* 0x000fe40000800000 */
[----:B------:R-:W-:Y:S02]  /*0870*/  FSEL R13, R18, RZ, P1 ;  /* 0x000000ff120d7208 */ /* 0x000fe40000800000 */
[----:B------:R-:W-:-:S04]  /*0880*/  LOP3.LUT R14, R15, 0x7ff00000, RZ, 0xc0, !PT ;  /* 0x7ff000000f0e7812 */ /* 0x000fc800078ec0ff */
[----:B------:R-:W-:-:S13]  /*0890*/  ISETP.NE.AND P2, PT, R14, 0x7ff00000, PT ;  /* 0x7ff000000e00780c */ /* 0x000fda0003f45270 */
[----:B------:R-:W-:Y:S05]  /*08a0*/  @P2 BRA `(.L_x_47) ;  /* 0x0000000000182947 */ /* 0x000fea0003800000 */
[----:B------:R-:W-:-:S13]  /*08b0*/  FSETP.NAN.AND P1, PT, R33, R33, PT ;  /* 0x000000212100720b */ /* 0x000fda0003f28000 */
[----:B------:R-:W-:Y:S01]  /*08c0*/  @P1 DADD R12, R8, 2 ;  /* 0x40000000080c1429 */ /* 0x000fe20000000000 */
[----:B------:R-:W-:Y:S10]  /*08d0*/  @P1 BRA `(.L_x_47) ;  /* 0x00000000000c1947 */ /* 0x000ff40003800000 */
[----:B------:R-:W-:-:S14]  /*08e0*/  DSETP.NEU.AND P1, PT, |R8|, +INF , PT ;  /* 0x7ff000000800742a */ /* 0x000fdc0003f2d200 */
[----:B------:R-:W-:Y:S02]  /*08f0*/  @!P1 IMAD.MOV.U32 R12, RZ, RZ, 0x0 ;  /* 0x00000000ff0c9424 */ /* 0x000fe400078e00ff */
[----:B------:R-:W-:-:S07]  /*0900*/  @!P1 IMAD.MOV.U32 R13, RZ, RZ, 0x7ff00000 ;  /* 0x7ff00000ff0d9424 */ /* 0x000fce00078e00ff */
.L_x_47:
[----:B------:R-:W-:Y:S05]  /*0910*/  BSYNC.RECONVERGENT B1 ;  /* 0x0000000000017941 */ /* 0x000fea0003800200 */
.L_x_46:
[----:B------:R-:W-:Y:S01]  /*0920*/  DADD R14, -RZ, |R10| ;  /* 0x00000000ff0e7229 */ /* 0x000fe2000000050a */
[----:B------:R-:W-:Y:S01]  /*0930*/  FSEL R8, R12, RZ, P3 ;  /* 0x000000ff0c087208 */ /* 0x000fe20001800000 */
[----:B------:R-:W-:Y:S01]  /*0940*/  BSSY.RECONVERGENT B1, `(.L_x_48) ;  /* 0x000000a000017945 */ /* 0x000fe20003800200 */
[----:B------:R-:W-:Y:S02]  /*0950*/  FSEL R9, R13, 1.875, P3 ;  /* 0x3ff000000d097808 */ /* 0x000fe40001800000 */
[C---:B------:R-:W-:Y:S02]  /*0960*/  FSETP.NEU.AND P1, PT, R7.reuse, 1, PT ;  /* 0x3f8000000700780b */ /* 0x040fe40003f2d000 */
[C---:B------:R-:W-:Y:S02]  /*0970*/  FSETP.NAN.AND P2, PT, R7.reuse, R7, PT ;  /* 0x000000070700720b */ /* 0x040fe40003f48000 */
[----:B------:R-:W-:Y:S01]  /*0980*/  DADD R28, R28, R8 ;  /* 0x000000001c1c7229 */ /* 0x000fe20000000008 */
[----:B------:R-:W-:Y:S01]  /*0990*/  ISETP.NE.AND P3, PT, R2, 0x7ff00000, PT ;  /* 0x7ff000000200780c */ /* 0x000fe20003f65270 */
[----:B------:R-:W-:Y:S01]  /*09a0*/  IMAD.MOV.U32 R35, RZ, RZ, R15 ;  /* 0x000000ffff237224 */ /* 0x000fe200078e000f */
[----:B------:R-:W-:-:S02]  /*09b0*/  FSETP.NEU.AND P4, PT, R7, RZ, PT ;  /* 0x000000ff0700720b */ /* 0x000fc40003f8d000 */
[----:B------:R-:W-:-:S11]  /*09c0*/  MOV R34, 0x9e0 ;  /* 0x000009e000227802 */ /* 0x000fd60000000f00 */
[----:B------:R-:W-:Y:S05]  /*09d0*/  CALL.REL.NOINC `($_Z15mute_directwaveiiifffffiiiiiifPfii$__internal_accurate_pow) ;  /* 0x00000010004c7944 */ /* 0x000fea0003c00000 */
[----:B------:R-:W-:Y:S05]  /*09e0*/  BSYNC.RECONVERGENT B1 ;  /* 0x0000000000017941 */ /* 0x000fea0003800200 */
.L_x_48:
[----:B------:R-:W0:Y:S01]  /*09f0*/  F2F.F64.F32 R10, R7 ;  /* 0x00000007000a7310 */ /* 0x000e220000201800 */
[----:B------:R-:W-:Y:S01]  /*0a00*/  FSEL R12, R12, RZ, P4 ;  /* 0x000000ff0c0c7208 */ /* 0x000fe20002000000 */
[----:B------:R-:W-:Y:S01]  /*0a10*/  BSSY.RECONVERGENT B1, `(.L_x_49) ;  /* 0x0000016000017945 */ /* 0x000fe20003800200 */
[----:B------:R-:W-:Y:S02]  /*0a20*/  FSEL R18, R18, RZ, P4 ;  /* 0x000000ff12127208 */ /* 0x000fe40002000000 */
[----:B------:R-:W-:Y:S02]  /*0a30*/  FSEL R13, R12, RZ, P0 ;  /* 0x000000ff0c0d7208 */ /* 0x000fe40000000000 */
[----:B------:R-:W-:Y:S01]  /*0a40*/  FSEL R15, R18, +QNAN , P0 ;  /* 0x7ff00000120f7808 */ /* 0x000fe20000000000 */
[----:B0-----:R-:W-:-:S10]  /*0a50*/  DADD R8, R10, 2 ;  /* 0x400000000a087429 */ /* 0x001fd40000000000 */
[----:B------:R-:W-:Y:S02]  /*0a60*/  @!P3 FSEL R12, R8, R13, P2 ;  /* 0x0000000d080cb208 */ /* 0x000fe40001000000 */
[----:B------:R-:W-:Y:S02]  /*0a70*/  @!P3 FSEL R18, R9, R15, P2 ;  /* 0x0000000f0912b208 */ /* 0x000fe40001000000 */
[----:B------:R-:W-:Y:S02]  /*0a80*/  FSEL R8, R12, RZ, P1 ;  /* 0x000000ff0c087208 */ /* 0x000fe40000800000 */
[----:B------:R-:W-:-:S06]  /*0a90*/  FSEL R9, R18, 1.875, P1 ;  /* 0x3ff0000012097808 */ /* 0x000fcc0000800000 */
[----:B------:R-:W-:-:S06]  /*0aa0*/  DADD R28, R28, R8 ;  /* 0x000000001c1c7229 */ /* 0x000fcc0000000008 */
[----:B------:R-:W0:Y:S02]  /*0ab0*/  F2F.F32.F64 R9, R28 ;  /* 0x0000001c00097310 */ /* 0x000e240000301000 */
[----:B0-----:R-:W-:-:S06]  /*0ac0*/  VIADD R8, R9, 0xf3000000 ;  /* 0xf300000009087836 */ /* 0x001fcc0000000000 */
[----:B------:R0:W1:Y:S01]  /*0ad0*/  MUFU.RSQ R14, R9 ;  /* 0x00000009000e7308 */ /* 0x0000620000001400 */
[----:B------:R-:W-:-:S13]  /*0ae0*/  ISETP.GT.U32.AND P0, PT, R8, 0x727fffff, PT ;  /* 0x727fffff0800780c */ /* 0x000fda0003f04070 */
[----:B0-----:R-:W-:Y:S05]  /*0af0*/  @!P0 BRA `(.L_x_50) ;  /* 0x00000000000c8947 */ /* 0x001fea0003800000 */
[----:B------:R-:W-:-:S07]  /*0b00*/  MOV R16, 0xb20 ;  /* 0x00000b2000107802 */ /* 0x000fce0000000f00 */
[----:B-1----:R-:W-:Y:S05]  /*0b10*/  CALL.REL.NOINC `($__internal_2_$__cuda_sm20_sqrt_rn_f32_slowpath) ;  /* 0x0000000800087944 */ /* 0x002fea0003c00000 */
[----:B------:R-:W-:Y:S05]  /*0b20*/  BRA `(.L_x_51) ;  /* 0x0000000000107947 */ /* 0x000fea0003800000 */
.L_x_50:
[----:B-1----:R-:W-:Y:S01]  /*0b30*/  FMUL.FTZ R12, R9, R14 ;  /* 0x0000000e090c7220 */ /* 0x002fe20000410000 */
[----:B------:R-:W-:-:S03]  /*0b40*/  FMUL.FTZ R8, R14, 0.5 ;  /* 0x3f0000000e087820 */ /* 0x000fc60000410000 */
[----:B------:R-:W-:-:S04]  /*0b50*/  FFMA R9, -R12, R12, R9 ;  /* 0x0000000c0c097223 */ /* 0x000fc80000000109 */
[----:B------:R-:W-:-:S07]  /*0b60*/  FFMA R12, R9, R8, R12 ;  /* 0x00000008090c7223 */ /* 0x000fce000000000c */
.L_x_51:
[----:B------:R-:W-:Y:S05]  /*0b70*/  BSYNC.RECONVERGENT B1 ;  /* 0x0000000000017941 */ /* 0x000fea0003800200 */
.L_x_49:
[----:B------:R-:W0:Y:S01]  /*0b80*/  MUFU.RCP R8, R3 ;  /* 0x0000000300087308 */ /* 0x000e220000001000 */
[----:B------:R-:W-:Y:S07]  /*0b90*/  BSSY.RECONVERGENT B1, `(.L_x_52) ;  /* 0x000000e000017945 */ /* 0x000fee0003800200 */
[----:B------:R-:W1:Y:S01]  /*0ba0*/  FCHK P0, R12, R3 ;  /* 0x000000030c007302 */ /* 0x000e620000000000 */
[----:B0-----:R-:W-:-:S04]  /*0bb0*/  FFMA R9, R8, -R3, 1 ;  /* 0x3f80000008097423 */ /* 0x001fc80000000803 */
[----:B------:R-:W-:-:S04]  /*0bc0*/  FFMA R8, R8, R9, R8 ;  /* 0x0000000908087223 */ /* 0x000fc80000000008 */
[----:B------:R-:W-:-:S04]  /*0bd0*/  FFMA R9, R8, R12, RZ ;  /* 0x0000000c08097223 */ /* 0x000fc800000000ff */
[----:B------:R-:W-:-:S04]  /*0be0*/  FFMA R14, R9, -R3, R12 ;  /* 0x80000003090e7223 */ /* 0x000fc8000000000c */
[----:B------:R-:W-:Y:S01]  /*0bf0*/  FFMA R9, R8, R14, R9 ;  /* 0x0000000e08097223 */ /* 0x000fe20000000009 */
[----:B-1----:R-:W-:Y:S06]  /*0c00*/  @!P0 BRA `(.L_x_53) ;  /* 0x0000000000188947 */ /* 0x002fec0003800000 */
[----:B------:R-:W0:Y:S01]  /*0c10*/  LDCU UR8, c[0x0][0x3b8] ;  /* 0x00007700ff0877ac */ /* 0x000e220008000800 */
[----:B------:R-:W-:Y:S01]  /*0c20*/  IMAD.MOV.U32 R8, RZ, RZ, R12 ;  /* 0x000000ffff087224 */ /* 0x000fe200078e000c */
[----:B------:R-:W-:Y:S01]  /*0c30*/  MOV R12, 0xc60 ;  /* 0x00000c60000c7802 */ /* 0x000fe20000000f00 */
[----:B0-----:R-:W-:-:S07]  /*0c40*/  IMAD.U32 R9, RZ, RZ, UR8 ;  /* 0x00000008ff097e24 */ /* 0x001fce000f8e00ff */
[----:B------:R-:W-:Y:S05]  /*0c50*/  CALL.REL.NOINC `($__internal_3_$__cuda_sm3x_div_rn_noftz_f32_slowpath) ;  /* 0x0000000800147944 */ /* 0x000fea0003c00000 */
[----:B------:R-:W-:-:S07]  /*0c60*/  IMAD.MOV.U32 R9, RZ, RZ, R8 ;  /* 0x000000ffff097224 */ /* 0x000fce00078e0008 */
.L_x_53:
[----:B------:R-:W-:Y:S05]  /*0c70*/  BSYNC.RECONVERGENT B1 ;  /* 0x0000000000017941 */ /* 0x000fea0003800200 */
.L_x_52:
        /* <DEDUP_REMOVED lines=15> */
.L_x_55:
[----:B------:R-:W-:Y:S05]  /*0d70*/  BSYNC.RECONVERGENT B1 ;  /* 0x0000000000017941 */ /* 0x000fea0003800200 */
.L_x_54:
[----:B------:R-:W0:Y:S02]  /*0d80*/  F2I.TRUNC.NTZ R9, R12 ;  /* 0x0000000c00097305 */ /* 0x000e24000020f100 */
[----:B0-----:R-:W-:-:S05]  /*0d90*/  IMAD.IADD R9, R0, 0x1, R9 ;  /* 0x0000000100097824 */ /* 0x001fca00078e0209 */
[----:B------:R-:W-:-:S13]  /*0da0*/  ISETP.LE.AND P0, PT, R9, UR4, PT ;  /* 0x0000000409007c0c */ /* 0x000fda000bf03270 */
[----:B------:R-:W0:Y:S02]  /*0db0*/  @!P0 LDC.64 R8, c[0x0][0x3c0] ;  /* 0x0000f000ff088b82 */ /* 0x000e240000000a00 */
[----:B0-----:R-:W-:-:S05]  /*0dc0*/  @!P0 IMAD.WIDE R8, R30, 0x4, R8 ;  /* 0x000000041e088825 */ /* 0x001fca00078e0208 */
[----:B------:R0:W-:Y:S02]  /*0dd0*/  @!P0 STG.E desc[UR6][R8.64], RZ ;  /* 0x000000ff08008986 */ /* 0x0001e4000c101906 */
.L_x_41:
[----:B------:R-:W-:Y:S05]  /*0de0*/  BSYNC.RECONVERGENT B0 ;  /* 0x0000000000007941 */ /* 0x000fea0003800200 */
.L_x_40:
[----:B------:R-:W-:Y:S01]  /*0df0*/  UIADD3 UR5, UPT, UPT, UR5, 0x1, URZ ;  /* 0x0000000105057890 */ /* 0x000fe2000fffe0ff */
[----:B------:R-:W-:Y:S01]  /*0e00*/  VIADD R30, R30, 0x1 ;  /* 0x000000011e1e7836 */ /* 0x000fe20000000000 */
[----:B------:R-:W-:Y:S02]  /*0e10*/  UIADD3 UR4, UPT, UPT, UR4, 0x1, URZ ;  /* 0x0000000104047890 */ /* 0x000fe4000fffe0ff */
[----:B------:R-:W-:-:S09]  /*0e20*/  UISETP.NE.AND UP0, UPT, UR5, URZ, UPT ;  /* 0x000000ff0500728c */ /* 0x000fd2000bf05270 */
[----:B------:R-:W-:Y:S05]  /*0e30*/  BRA.U UP0, `(.L_x_56) ;  /* 0xfffffff5004c7547 */ /* 0x000fea000b83ffff */
[----:B------:R-:W-:Y:S05]  /*0e40*/  EXIT ;  /* 0x000000000000794d */ /* 0x000fea0003800000 */
        .weak           $__internal_1_$__cuda_sm20_div_rn_f64_full
        .type           $__internal_1_$__cuda_sm20_div_rn_f64_full,@function
        .size           $__internal_1_$__cuda_sm20_div_rn_f64_full,($__internal_2_$__cuda_sm20_sqrt_rn_f32_slowpath - $__internal_1_$__cuda_sm20_div_rn_f64_full)
$__internal_1_$__cuda_sm20_div_rn_f64_full:
[C---:B------:R-:W-:Y:S01]  /*0e50*/  FSETP.GEU.AND P0, PT, |R3|.reuse, 1.469367938527859385e-39, PT ;  /* 0x001000000300780b */ /* 0x040fe20003f0e200 */
[----:B------:R-:W-:Y:S01]  /*0e60*/  IMAD.MOV.U32 R6, RZ, RZ, 0x1 ;  /* 0x00000001ff067424 */ /* 0x000fe200078e00ff */
[C---:B------:R-:W-:Y:S01]  /*0e70*/  LOP3.LUT R4, R3.reuse, 0x800fffff, RZ, 0xc0, !PT ;  /* 0x800fffff03047812 */ /* 0x040fe200078ec0ff */
[----:B------:R-:W-:Y:S01]  /*0e80*/  IMAD.MOV.U32 R16, RZ, RZ, 0x1ca00000 ;  /* 0x1ca00000ff107424 */ /* 0x000fe200078e00ff */
[----:B------:R-:W-:Y:S02]  /*0e90*/  LOP3.LUT R12, R3, 0x7ff00000, RZ, 0xc0, !PT ;  /* 0x7ff00000030c7812 */ /* 0x000fe400078ec0ff */
[----:B------:R-:W-:Y:S01]  /*0ea0*/  LOP3.LUT R5, R4, 0x3ff00000, RZ, 0xfc, !PT ;  /* 0x3ff0000004057812 */ /* 0x000fe200078efcff */
[----:B------:R-:W-:Y:S01]  /*0eb0*/  IMAD.MOV.U32 R4, RZ, RZ, R2 ;  /* 0x000000ffff047224 */ /* 0x000fe200078e0002 */
[----:B------:R-:W-:Y:S01]  /*0ec0*/  MOV R15, 0x40000000 ;  /* 0x40000000000f7802 */ /* 0x000fe20000000f00 */
[----:B------:R-:W-:Y:S01]  /*0ed0*/  IMAD.MOV.U32 R14, RZ, RZ, R12 ;  /* 0x000000ffff0e7224 */ /* 0x000fe200078e000c */
[----:B------:R-:W-:-:S03]  /*0ee0*/  ISETP.LE.U32.AND P1, PT, R12, 0x40000000, PT ;  /* 0x400000000c00780c */ /* 0x000fc60003f23070 */
[----:B------:R-:W-:Y:S01]  /*0ef0*/  @!P0 DMUL R4, R2, 8.98846567431157953865e+307 ;  /* 0x7fe0000002048828 */ /* 0x000fe20000000000 */
[----:B------:R-:W-:-:S05]  /*0f00*/  VIADD R17, R15, 0xffffffff ;  /* 0xffffffff0f117836 */ /* 0x000fca0000000000 */
[----:B------:R-:W0:Y:S04]  /*0f10*/  MUFU.RCP64H R7, R5 ;  /* 0x0000000500077308 */ /* 0x000e280000001800 */
[----:B------:R-:W-:Y:S02]  /*0f20*/  @!P0 LOP3.LUT R14, R5, 0x7ff00000, RZ, 0xc0, !PT ;  /* 0x7ff00000050e8812 */ /* 0x000fe400078ec0ff */
[----:B------:R-:W-:-:S03]  /*0f30*/  ISETP.GT.U32.AND P0, PT, R17, 0x7feffffe, PT ;  /* 0x7feffffe1100780c */ /* 0x000fc60003f04070 */
[----:B------:R-:W-:-:S05]  /*0f40*/  VIADD R17, R14, 0xffffffff ;  /* 0xffffffff0e117836 */ /* 0x000fca0000000000 */
[----:B------:R-:W-:Y:S01]  /*0f50*/  ISETP.GT.U32.OR P0, PT, R17, 0x7feffffe, P0 ;  /* 0x7feffffe1100780c */ /* 0x000fe20000704470 */
[----:B0-----:R-:W-:-:S08]  /*0f60*/  DFMA R8, R6, -R4, 1 ;  /* 0x3ff000000608742b */ /* 0x001fd00000000804 */
[----:B------:R-:W-:-:S08]  /*0f70*/  DFMA R8, R8, R8, R8 ;  /* 0x000000080808722b */ /* 0x000fd00000000008 */
[----:B------:R-:W-:-:S08]  /*0f80*/  DFMA R8, R6, R8, R6 ;  /* 0x000000080608722b */ /* 0x000fd00000000006 */
[----:B------:R-:W-:-:S08]  /*0f90*/  DFMA R6, R8, -R4, 1 ;  /* 0x3ff000000806742b */ /* 0x000fd00000000804 */
[----:B------:R-:W-:Y:S01]  /*0fa0*/  DFMA R6, R8, R6, R8 ;  /* 0x000000060806722b */ /* 0x000fe20000000008 */
[----:B------:R-:W-:Y:S01]  /*0fb0*/  SEL R9, R16, 0x63400000, !P1 ;  /* 0x6340000010097807 */ /* 0x000fe20004800000 */
[----:B------:R-:W-:-:S06]  /*0fc0*/  IMAD.MOV.U32 R8, RZ, RZ, RZ ;  /* 0x000000ffff087224 */ /* 0x000fcc00078e00ff */
[----:B------:R-:W-:-:S08]  /*0fd0*/  DMUL R10, R6, R8 ;  /* 0x00000008060a7228 */ /* 0x000fd00000000000 */
[----:B------:R-:W-:-:S08]  /*0fe0*/  DFMA R12, R10, -R4, R8 ;  /* 0x800000040a0c722b */ /* 0x000fd00000000008 */
[----:B------:R-:W-:Y:S01]  /*0ff0*/  DFMA R6, R6, R12, R10 ;  /* 0x0000000c0606722b */ /* 0x000fe2000000000a */
[----:B------:R-:W-:Y:S10]  /*1000*/  @P0 BRA `(.L_x_57) ;  /* 0x0000000000740947 */ /* 0x000ff40003800000 */
[----:B------:R-:W-:Y:S01]  /*1010*/  LOP3.LUT R12, R3, 0x7ff00000, RZ, 0xc0, !PT ;  /* 0x7ff00000030c7812 */ /* 0x000fe200078ec0ff */
[----:B------:R-:W-:-:S03]  /*1020*/  IMAD.MOV.U32 R10, RZ, RZ, 0x40000000 ;  /* 0x40000000ff0a7424 */ /* 0x000fc600078e00ff */
[----:B------:R-:W-:Y:S01]  /*1030*/  ISETP.LE.U32.AND P0, PT, R12, 0x40000000, PT ;  /* 0x400000000c00780c */ /* 0x000fe20003f03070 */
[----:B------:R-:W-:Y:S02]  /*1040*/  IMAD.MOV R11, RZ, RZ, -R12 ;  /* 0x000000ffff0b7224 */ /* 0x000fe400078e0a0c */
[----:B------:R-:W-:-:S03]  /*1050*/  IMAD.MOV.U32 R12, RZ, RZ, RZ ;  /* 0x000000ffff0c7224 */ /* 0x000fc600078e00ff */
[----:B------:R-:W-:Y:S02]  /*1060*/  VIADDMNMX R10, R11, R10, 0xb9600000, !PT ;  /* 0xb96000000b0a7446 */ /* 0x000fe4000780010a */
[----:B------:R-:W-:Y:S02]  /*1070*/  SEL R11, R16, 0x63400000, !P0 ;  /* 0x63400000100b7807 */ /* 0x000fe40004000000 */
[----:B------:R-:W-:-:S05]  /*1080*/  VIMNMX R10, PT, PT, R10, 0x46a00000, PT ;  /* 0x46a000000a0a7848 */ /* 0x000fca0003fe0100 */
[----:B------:R-:W-:-:S04]  /*1090*/  IMAD.IADD R14, R10, 0x1, -R11 ;  /* 0x000000010a0e7824 */ /* 0x000fc800078e0a0b */
        /* <DEDUP_REMOVED lines=10> */
[----:B------:R-:W-:Y:S02]  /*1140*/  IMAD.MOV R3, RZ, RZ, -R14 ;  /* 0x000000ffff037224 */ /* 0x000fe400078e0a0e */
[----:B------:R-:W-:-:S06]  /*1150*/  IMAD.MOV.U32 R2, RZ, RZ, RZ ;  /* 0x000000ffff027224 */ /* 0x000fcc00078e00ff */
[----:B------:R-:W-:Y:S02]  /*1160*/  DFMA R2, R10, -R2, R6 ;  /* 0x800000020a02722b */ /* 0x000fe40000000006 */
[----:B------:R-:W-:-:S04]  /*1170*/  DMUL.RP R6, R6, R12 ;  /* 0x0000000c06067228 */ /* 0x000fc80000008000 */
[----:B------:R-:W-:-:S04]  /*1180*/  IADD3 R2, PT, PT, -R14, -0x43300000, RZ ;  /* 0xbcd000000e027810 */ /* 0x000fc80007ffe1ff */
[----:B------:R-:W-:Y:S02]  /*1190*/  FSETP.NEU.AND P0, PT, |R3|, R2, PT ;  /* 0x000000020300720b */ /* 0x000fe40003f0d200 */
[----:B------:R-:W-:Y:S02]  /*11a0*/  LOP3.LUT R9, R7, R9, RZ, 0x3c, !PT ;  /* 0x0000000907097212 */ /* 0x000fe400078e3cff */
[----:B------:R-:W-:Y:S02]  /*11b0*/  FSEL R10, R6, R10, !P0 ;  /* 0x0000000a060a7208 */ /* 0x000fe40004000000 */
[----:B------:R-:W-:Y:S01]  /*11c0*/  FSEL R11, R9, R11, !P0 ;  /* 0x0000000b090b7208 */ /* 0x000fe20004000000 */
[----:B------:R-:W-:Y:S06]  /*11d0*/  BRA `(.L_x_58) ;  /* 0x0000000000447947 */ /* 0x000fec0003800000 */
.L_x_57:
[----:B------:R-:W-:-:S14]  /*11e0*/  DSETP.NAN.AND P0, PT, R2, R2, PT ;  /* 0x000000020200722a */ /* 0x000fdc0003f08000 */
[----:B------:R-:W-:Y:S05]  /*11f0*/  @P0 BRA `(.L_x_59) ;  /* 0x0000000000340947 */ /* 0x000fea0003800000 */
[----:B------:R-:W-:Y:S01]  /*1200*/  ISETP.NE.AND P0, PT, R15, R14, PT ;  /* 0x0000000e0f00720c */ /* 0x000fe20003f05270 */
[----:B------:R-:W-:Y:S02]  /*1210*/  IMAD.MOV.U32 R10, RZ, RZ, 0x0 ;  /* 0x00000000ff0a7424 */ /* 0x000fe400078e00ff */
[----:B------:R-:W-:-:S10]  /*1220*/  IMAD.MOV.U32 R11, RZ, RZ, -0x80000 ;  /* 0xfff80000ff0b7424 */ /* 0x000fd400078e00ff */
[----:B------:R-:W-:Y:S05]  /*1230*/  @!P0 BRA `(.L_x_58) ;  /* 0x00000000002c8947 */ /* 0x000fea0003800000 */
[----:B------:R-:W-:Y:S02]  /*1240*/  ISETP.NE.AND P0, PT, R15, 0x7ff00000, PT ;  /* 0x7ff000000f00780c */ /* 0x000fe40003f05270 */
[----:B------:R-:W-:Y:S02]  /*1250*/  LOP3.LUT R2, R3, 0x40000000, RZ, 0x3c, !PT ;  /* 0x4000000003027812 */ /* 0x000fe400078e3cff */
[----:B------:R-:W-:Y:S02]  /*1260*/  ISETP.EQ.OR P0, PT, R14, RZ, !P0 ;  /* 0x000000ff0e00720c */ /* 0x000fe40004702670 */
[----:B------:R-:W-:-:S11]  /*1270*/  LOP3.LUT R11, R2, 0x80000000, RZ, 0xc0, !PT ;  /* 0x80000000020b7812 */ /* 0x000fd600078ec0ff */
[----:B------:R-:W-:Y:S01]  /*1280*/  @P0 LOP3.LUT R2, R11, 0x7ff00000, RZ, 0xfc, !PT ;  /* 0x7ff000000b020812 */ /* 0x000fe200078efcff */
[----:B------:R-:W-:Y:S02]  /*1290*/  @!P0 IMAD.MOV.U32 R10, RZ, RZ, RZ ;  /* 0x000000ffff0a8224 */ /* 0x000fe400078e00ff */
[----:B------:R-:W-:Y:S02]  /*12a0*/  @P0 IMAD.MOV.U32 R10, RZ, RZ, RZ ;  /* 0x000000ffff0a0224 */ /* 0x000fe400078e00ff */
[----:B------:R-:W-:Y:S01]  /*12b0*/  @P0 IMAD.MOV.U32 R11, RZ, RZ, R2 ;  /* 0x000000ffff0b0224 */ /* 0x000fe200078e0002 */
[----:B------:R-:W-:Y:S06]  /*12c0*/  BRA `(.L_x_58) ;  /* 0x0000000000087947 */ /* 0x000fec0003800000 */
.L_x_59:
[----:B------:R-:W-:Y:S01]  /*12d0*/  LOP3.LUT R11, R3, 0x80000, RZ, 0xfc, !PT ;  /* 0x00080000030b7812 */ /* 0x000fe200078efcff */
[----:B------:R-:W-:-:S07]  /*12e0*/  IMAD.MOV.U32 R10, RZ, RZ, R2 ;  /* 0x000000ffff0a7224 */ /* 0x000fce00078e0002 */
.L_x_58:
[----:B------:R-:W-:Y:S02]  /*12f0*/  IMAD.MOV.U32 R2, RZ, RZ, R0 ;  /* 0x000000ffff027224 */ /* 0x000fe400078e0000 */
[----:B------:R-:W-:Y:S02]  /*1300*/  IMAD.MOV.U32 R3, RZ, RZ, 0x0 ;  /* 0x00000000ff037424 */ /* 0x000fe400078e00ff */
[----:B------:R-:W-:Y:S02]  /*1310*/  IMAD.MOV.U32 R8, RZ, RZ, R10 ;  /* 0x000000ffff087224 */ /* 0x000fe400078e000a */
[----:B------:R-:W-:Y:S01]  /*1320*/  IMAD.MOV.U32 R9, RZ, RZ, R11 ;  /* 0x000000ffff097224 */ /* 0x000fe200078e000b */
[----:B------:R-:W-:Y:S06]  /*1330*/  RET.REL.NODEC R2 `(_Z15mute_directwaveiiifffffiiiiiifPfii) ;  /* 0xffffffec02307950 */ /* 0x000fec0003c3ffff */
        .weak           $__internal_2_$__cuda_sm20_sqrt_rn_f32_slowpath
        .type           $__internal_2_$__cuda_sm20_sqrt_rn_f32_slowpath,@function
        .size           $__internal_2_$__cuda_sm20_sqrt_rn_f32_slowpath,($__internal_3_$__cuda_sm3x_div_rn_noftz_f32_slowpath - $__internal_2_$__cuda_sm20_sqrt_rn_f32_slowpath)
$__internal_2_$__cuda_sm20_sqrt_rn_f32_slowpath:
[----:B------:R-:W-:-:S13]  /*1340*/  LOP3.LUT P0, RZ, R9, 0x7fffffff, RZ, 0xc0, !PT ;  /* 0x7fffffff09ff7812 */ /* 0x000fda000780c0ff */
[----:B------:R-:W-:Y:S05]  /*1350*/  @!P0 BRA `(.L_x_60) ;  /* 0x0000000000448947 */ /* 0x000fea0003800000 */
[----:B------:R-:W-:Y:S01]  /*1360*/  FSETP.GEU.FTZ.AND P0, PT, R9, RZ, PT ;  /* 0x000000ff0900720b */ /* 0x000fe20003f1e000 */
[----:B------:R-:W-:-:S12]  /*1370*/  IMAD.MOV.U32 R8, RZ, RZ, R9 ;  /* 0x000000ffff087224 */ /* 0x000fd800078e0009 */
[----:B------:R-:W-:Y:S01]  /*1380*/  @!P0 IMAD.MOV.U32 R9, RZ, RZ, 0x7fffffff ;  /* 0x7fffffffff098424 */ /* 0x000fe200078e00ff */
[----:B------:R-:W-:Y:S06]  /*1390*/  @!P0 BRA `(.L_x_60) ;  /* 0x0000000000348947 */ /* 0x000fec0003800000 */
[----:B------:R-:W-:-:S13]  /*13a0*/  FSETP.GTU.FTZ.AND P0, PT, |R8|, +INF , PT ;  /* 0x7f8000000800780b */ /* 0x000fda0003f1c200 */
[----:B------:R-:W-:Y:S01]  /*13b0*/  @P0 FADD.FTZ R9, R8, 1 ;  /* 0x3f80000008090421 */ /* 0x000fe20000010000 */
[----:B------:R-:W-:Y:S06]  /*13c0*/  @P0 BRA `(.L_x_60) ;  /* 0x0000000000280947 */ /* 0x000fec0003800000 */
[----:B------:R-:W-:-:S13]  /*13d0*/  FSETP.NEU.FTZ.AND P0, PT, |R8|, +INF , PT ;  /* 0x7f8000000800780b */ /* 0x000fda0003f1d200 */
[----:B------:R-:W-:-:S04]  /*13e0*/  @P0 FFMA R12, R8, 1.84467440737095516160e+19, RZ ;  /* 0x5f800000080c0823 */ /* 0x000fc800000000ff */
[----:B------:R-:W0:Y:S02]  /*13f0*/  @P0 MUFU.RSQ R9, R12 ;  /* 0x0000000c00090308 */ /* 0x000e240000001400 */
[----:B0-----:R-:W-:Y:S01]  /*1400*/  @P0 FMUL.FTZ R13, R12, R9 ;  /* 0x000000090c0d0220 */ /* 0x001fe20000410000 */
[----:B------:R-:W-:Y:S01]  /*1410*/  @P0 FMUL.FTZ R15, R9, 0.5 ;  /* 0x3f000000090f0820 */ /* 0x000fe20000410000 */
[----:B------:R-:W-:Y:S02]  /*1420*/  @!P0 MOV R9, R8 ;  /* 0x0000000800098202 */ /* 0x000fe40000000f00 */
[----:B------:R-:W-:-:S04]  /*1430*/  @P0 FADD.FTZ R14, -R13, -RZ ;  /* 0x800000ff0d0e0221 */ /* 0x000fc80000010100 */
[----:B------:R-:W-:-:S04]  /*1440*/  @P0 FFMA R14, R13, R14, R12 ;  /* 0x0000000e0d0e0223 */ /* 0x000fc8000000000c */
[----:B------:R-:W-:-:S04]  /*1450*/  @P0 FFMA R14, R14, R15, R13 ;  /* 0x0000000f0e0e0223 */ /* 0x000fc8000000000d */
[----:B------:R-:W-:-:S07]  /*1460*/  @P0 FMUL.FTZ R9, R14, 2.3283064365386962891e-10 ;  /* 0x2f8000000e090820 */ /* 0x000fce0000410000 */
.L_x_60:
[----:B------:R-:W-:Y:S02]  /*1470*/  IMAD.MOV.U32 R12, RZ, RZ, R9 ;  /* 0x000000ffff0c7224 */ /* 0x000fe400078e0009 */
[----:B------:R-:W-:Y:S02]  /*1480*/  IMAD.MOV.U32 R8, RZ, RZ, R16 ;  /* 0x000000ffff087224 */ /* 0x000fe400078e0010 */
[----:B------:R-:W-:-:S04]  /*1490*/  IMAD.MOV.U32 R9, RZ, RZ, 0x0 ;  /* 0x00000000ff097424 */ /* 0x000fc800078e00ff */
[----:B------:R-:W-:Y:S05]  /*14a0*/  RET.REL.NODEC R8 `(_Z15mute_directwaveiiifffffiiiiiifPfii) ;  /* 0xffffffe808d47950 */ /* 0x000fea0003c3ffff */
        .weak           $__internal_3_$__cuda_sm3x_div_rn_noftz_f32_slowpath
        .type           $__internal_3_$__cuda_sm3x_div_rn_noftz_f32_slowpath,@function
        .size           $__internal_3_$__cuda_sm3x_div_rn_noftz_f32_slowpath,($_Z15mute_directwaveiiifffffiiiiiifPfii$__internal_accurate_pow - $__internal_3_$__cuda_sm3x_div_rn_noftz_f32_slowpath)
$__internal_3_$__cuda_sm3x_div_rn_noftz_f32_slowpath:
[----:B------:R-:W-:Y:S01]  /*14b0*/  SHF.R.U32.HI R14, RZ, 0x17, R9 ;  /* 0x00000017ff0e7819 */ /* 0x000fe20000011609 */
[----:B------:R-:W-:Y:S01]  /*14c0*/  BSSY.RECONVERGENT B2, `(.L_x_61) ;  /* 0x0000062000027945 */ /* 0x000fe20003800200 */
[----:B------:R-:W-:Y:S02]  /*14d0*/  SHF.R.U32.HI R13, RZ, 0x17, R8 ;  /* 0x00000017ff0d7819 */ /* 0x000fe40000011608 */
[----:B------:R-:W-:Y:S02]  /*14e0*/  LOP3.LUT R18, R14, 0xff, RZ, 0xc0, !PT ;  /* 0x000000ff0e127812 */ /* 0x000fe400078ec0ff */
[----:B------:R-:W-:-:S03]  /*14f0*/  LOP3.LUT R16, R13, 0xff, RZ, 0xc0, !PT ;  /* 0x000000ff0d107812 */ /* 0x000fc600078ec0ff */
[----:B------:R-:W-:Y:S02]  /*1500*/  VIADD R15, R18, 0xffffffff ;  /* 0xffffffff120f7836 */ /* 0x000fe40000000000 */
[----:B------:R-:W-:-:S03]  /*1510*/  VIADD R14, R16, 0xffffffff ;  /* 0xffffffff100e7836 */ /* 0x000fc60000000000 */
[----:B------:R-:W-:-:S04]  /*1520*/  ISETP.GT.U32.AND P0, PT, R15, 0xfd, PT ;  /* 0x000000fd0f00780c */ /* 0x000fc80003f04070 */
[----:B------:R-:W-:-:S13]  /*1530*/  ISETP.GT.U32.OR P0, PT, R14, 0xfd, P0 ;  /* 0x000000fd0e00780c */ /* 0x000fda0000704470 */
[----:B------:R-:W-:Y:S01]  /*1540*/  @!P0 IMAD.MOV.U32 R13, RZ, RZ, RZ ;  /* 0x000000ffff0d8224 */ /* 0x000fe200078e00ff */
[----:B------:R-:W-:Y:S06]  /*1550*/  @!P0 BRA `(.L_x_62) ;  /* 0x00000000005c8947 */ /* 0x000fec0003800000 */
[----:B------:R-:W-:Y:S02]  /*1560*/  FSETP.GTU.FTZ.AND P0, PT, |R8|, +INF , PT ;  /* 0x7f8000000800780b */ /* 0x000fe40003f1c200 */
[----:B------:R-:W-:-:S04]  /*1570*/  FSETP.GTU.FTZ.AND P1, PT, |R9|, +INF , PT ;  /* 0x7f8000000900780b */ /* 0x000fc80003f3c200 */
[----:B------:R-:W-:-:S13]  /*1580*/  PLOP3.LUT P0, PT, P0, P1, PT, 0xf8, 0x8f ;  /* 0x00000000008f781c */ /* 0x000fda0000703f70 */
[----:B------:R-:W-:Y:S05]  /*1590*/  @P0 BRA `(.L_x_63) ;  /* 0x00000004004c0947 */ /* 0x000fea0003800000 */
[----:B------:R-:W-:-:S13]  /*15a0*/  LOP3.LUT P0, RZ, R9, 0x7fffffff, R8, 0xc8, !PT ;  /* 0x7fffffff09ff7812 */ /* 0x000fda000780c808 */
[----:B------:R-:W-:Y:S05]  /*15b0*/  @!P0 BRA `(.L_x_64) ;  /* 0x00000004003c8947 */ /* 0x000fea0003800000 */
[C---:B------:R-:W-:Y:S02]  /*15c0*/  FSETP.NEU.FTZ.AND P0, PT, |R8|.reuse, +INF , PT ;  /* 0x7f8000000800780b */ /* 0x040fe40003f1d200 */
[----:B------:R-:W-:Y:S02]  /*15d0*/  FSETP.NEU.FTZ.AND P2, PT, |R9|, +INF , PT ;  /* 0x7f8000000900780b */ /* 0x000fe40003f5d200 */
[----:B------:R-:W-:-:S11]  /*15e0*/  FSETP.NEU.FTZ.AND P1, PT, |R8|, +INF , PT ;  /* 0x7f8000000800780b */ /* 0x000fd60003f3d200 */
[----:B------:R-:W-:Y:S05]  /*15f0*/  @!P2 BRA !P0, `(.L_x_64) ;  /* 0x00000004002ca947 */ /* 0x000fea0004000000 */
[----:B------:R-:W-:-:S04]  /*1600*/  LOP3.LUT P0, RZ, R8, 0x7fffffff, RZ, 0xc0, !PT ;  /* 0x7fffffff08ff7812 */ /* 0x000fc8000780c0ff */
[----:B------:R-:W-:-:S13]  /*1610*/  PLOP3.LUT P0, PT, P2, P0, PT, 0x2f, 0xf2 ;  /* 0x0000000000f2781c */ /* 0x000fda0001700577 */
[----:B------:R-:W-:Y:S05]  /*1620*/  @P0 BRA `(.L_x_65) ;  /* 0x0000000400180947 */ /* 0x000fea0003800000 */
[----:B------:R-:W-:-:S04]  /*1630*/  LOP3.LUT P0, RZ, R9, 0x7fffffff, RZ, 0xc0, !PT ;  /* 0x7fffffff09ff7812 */ /* 0x000fc8000780c0ff */
[----:B------:R-:W-:-:S13]  /*1640*/  PLOP3.LUT P0, PT, P1, P0, PT, 0x2f, 0xf2 ;  /* 0x0000000000f2781c */ /* 0x000fda0000f00577 */
[----:B------:R-:W-:Y:S05]  /*1650*/  @P0 BRA `(.L_x_66) ;  /* 0x0000000400000947 */ /* 0x000fea0003800000 */
[----:B------:R-:W-:Y:S02]  /*1660*/  ISETP.GE.AND P0, PT, R14, RZ, PT ;  /* 0x000000ff0e00720c */ /* 0x000fe40003f06270 */
[----:B------:R-:W-:-:S11]  /*1670*/  ISETP.GE.AND P1, PT, R15, RZ, PT ;  /* 0x000000ff0f00720c */ /* 0x000fd60003f26270 */
[----:B------:R-:W-:Y:S02]  /*1680*/  @P0 IMAD.MOV.U32 R13, RZ, RZ, RZ ;  /* 0x000000ffff0d0224 */ /* 0x000fe400078e00ff */
[----:B------:R-:W-:Y:S01]  /*1690*/  @!P0 FFMA R8, R8, 1.84467440737095516160e+19, RZ ;  /* 0x5f80000008088823 */ /* 0x000fe200000000ff */
[----:B------:R-:W-:Y:S02]  /*16a0*/  @!P0 IMAD.MOV.U32 R13, RZ, RZ, -0x40 ;  /* 0xffffffc0ff0d8424 */ /* 0x000fe400078e00ff */
[----:B------:R-:W-:Y:S02]  /*16b0*/  @!P1 FFMA R9, R9, 1.84467440737095516160e+19, RZ ;  /* 0x5f80000009099823 */ /* 0x000fe400000000ff */
[----:B------:R-:W-:-:S07]  /*16c0*/  @!P1 VIADD R13, R13, 0x40 ;  /* 0x000000400d0d9836 */ /* 0x000fce0000000000 */
.L_x_62:
[----:B------:R-:W-:Y:S01]  /*16d0*/  LEA R14, R18, 0xc0800000, 0x17 ;  /* 0xc0800000120e7811 */ /* 0x000fe200078eb8ff */
[----:B------:R-:W-:Y:S04]  /*16e0*/  BSSY.RECONVERGENT B3, `(.L_x_67) ;  /* 0x0000036000037945 */ /* 0x000fe80003800200 */
[----:B------:R-:W-:Y:S02]  /*16f0*/  IMAD.IADD R14, R9, 0x1, -R14 ;  /* 0x00000001090e7824 */ /* 0x000fe400078e0a0e */
[----:B------:R-:W-:Y:S02]  /*1700*/  VIADD R9, R16, 0xffffff81 ;  /* 0xffffff8110097836 */ /* 0x000fe40000000000 */
[----:B------:R0:W1:Y:S01]  /*1710*/  MUFU.RCP R15, R14 ;  /* 0x0000000e000f7308 */ /* 0x0000620000001000 */
[----:B------:R-:W-:Y:S01]  /*1720*/  FADD.FTZ R17, -R14, -RZ ;  /* 0x800000ff0e117221 */ /* 0x000fe20000010100 */
[C---:B------:R-:W-:Y:S01]  /*1730*/  IMAD R8, R9.reuse, -0x800000, R8 ;  /* 0xff80000009087824 */ /* 0x040fe200078e0208 */
[----:B0-----:R-:W-:-:S05]  /*1740*/  IADD3 R14, PT, PT, R9, 0x7f, -R18 ;  /* 0x0000007f090e7810 */ /* 0x001fca0007ffe812 */
[----:B------:R-:W-:Y:S02]  /*1750*/  IMAD.IADD R14, R14, 0x1, R13 ;  /* 0x000000010e0e7824 */ /* 0x000fe400078e020d */
[----:B-1----:R-:W-:-:S04]  /*1760*/  FFMA R16, R15, R17, 1 ;  /* 0x3f8000000f107423 */ /* 0x002fc80000000011 */
[----:B------:R-:W-:-:S04]  /*1770*/  FFMA R20, R15, R16, R15 ;  /* 0x000000100f147223 */ /* 0x000fc8000000000f */
[----:B------:R-:W-:-:S04]  /*1780*/  FFMA R15, R8, R20, RZ ;  /* 0x00000014080f7223 */ /* 0x000fc800000000ff */
[----:B------:R-:W-:-:S04]  /*1790*/  FFMA R16, R17, R15, R8 ;  /* 0x0000000f11107223 */ /* 0x000fc80000000008 */
[----:B------:R-:W-:-:S04]  /*17a0*/  FFMA R15, R20, R16, R15 ;  /* 0x00000010140f7223 */ /* 0x000fc8000000000f */
[----:B------:R-:W-:-:S04]  /*17b0*/  FFMA R16, R17, R15, R8 ;  /* 0x0000000f11107223 */ /* 0x000fc80000000008 */
[----:B------:R-:W-:-:S05]  /*17c0*/  FFMA R8, R20, R16, R15 ;  /* 0x0000001014087223 */ /* 0x000fca000000000f */
[----:B------:R-:W-:-:S04]  /*17d0*/  SHF.R.U32.HI R9, RZ, 0x17, R8 ;  /* 0x00000017ff097819 */ /* 0x000fc80000011608 */
[----:B------:R-:W-:-:S05]  /*17e0*/  LOP3.LUT R9, R9, 0xff, RZ, 0xc0, !PT ;  /* 0x000000ff09097812 */ /* 0x000fca00078ec0ff */
[----:B------:R-:W-:-:S04]  /*17f0*/  IMAD.IADD R17, R9, 0x1, R14 ;  /* 0x0000000109117824 */ /* 0x000fc800078e020e */
[----:B------:R-:W-:-:S05]  /*1800*/  VIADD R9, R17, 0xffffffff ;  /* 0xffffffff11097836 */ /* 0x000fca0000000000 */
[----:B------:R-:W-:-:S13]  /*1810*/  ISETP.GE.U32.AND P0, PT, R9, 0xfe, PT ;  /* 0x000000fe0900780c */ /* 0x000fda0003f06070 */
[----:B------:R-:W-:Y:S05]  /*1820*/  @!P0 BRA `(.L_x_68) ;  /* 0x0000000000808947 */ /* 0x000fea0003800000 */
[----:B------:R-:W-:-:S13]  /*1830*/  ISETP.GT.AND P0, PT, R17, 0xfe, PT ;  /* 0x000000fe1100780c */ /* 0x000fda0003f04270 */
[----:B------:R-:W-:Y:S05]  /*1840*/  @P0 BRA `(.L_x_69) ;  /* 0x00000000006c0947 */ /* 0x000fea0003800000 */
[----:B------:R-:W-:-:S13]  /*1850*/  ISETP.GE.AND P0, PT, R17, 0x1, PT ;  /* 0x000000011100780c */ /* 0x000fda0003f06270 */
[----:B------:R-:W-:Y:S05]  /*1860*/  @P0 BRA `(.L_x_70) ;  /* 0x0000000000740947 */ /* 0x000fea0003800000 */
[----:B------:R-:W-:Y:S02]  /*1870*/  ISETP.GE.AND P0, PT, R17, -0x18, PT ;  /* 0xffffffe81100780c */ /* 0x000fe40003f06270 */
[----:B------:R-:W-:-:S11]  /*1880*/  LOP3.LUT R8, R8, 0x80000000, RZ, 0xc0, !PT ;  /* 0x8000000008087812 */ /* 0x000fd600078ec0ff */
[----:B------:R-:W-:Y:S05]  /*1890*/  @!P0 BRA `(.L_x_70) ;  /* 0x0000000000688947 */ /* 0x000fea0003800000 */
[CCC-:B------:R-:W-:Y:S01]  /*18a0*/  FFMA.RZ R9, R20.reuse, R16.reuse, R15.reuse ;  /* 0x0000001014097223 */ /* 0x1c0fe2000000c00f */
[CCC-:B------:R-:W-:Y:S01]  /*18b0*/  FFMA.RM R14, R20.reuse, R16.reuse, R15.reuse ;  /* 0x00000010140e7223 */ /* 0x1c0fe2000000400f */
[C---:B------:R-:W-:Y:S02]  /*18c0*/  ISETP.NE.AND P2, PT, R17.reuse, RZ, PT ;  /* 0x000000ff1100720c */ /* 0x040fe40003f45270 */
[----:B------:R-:W-:Y:S02]  /*18d0*/  ISETP.NE.AND P1, PT, R17, RZ, PT ;  /* 0x000000ff1100720c */ /* 0x000fe40003f25270 */
[----:B------:R-:W-:Y:S01]  /*18e0*/  LOP3.LUT R13, R9, 0x7fffff, RZ, 0xc0, !PT ;  /* 0x007fffff090d7812 */ /* 0x000fe200078ec0ff */
[----:B------:R-:W-:Y:S01]  /*18f0*/  FFMA.RP R9, R20, R16, R15 ;  /* 0x0000001014097223 */ /* 0x000fe2000000800f */
[----:B------:R-:W-:Y:S02]  /*1900*/  VIADD R16, R17, 0x20 ;  /* 0x0000002011107836 */ /* 0x000fe40000000000 */
[----:B------:R-:W-:Y:S01]  /*1910*/  LOP3.LUT R13, R13, 0x800000, RZ, 0xfc, !PT ;  /* 0x008000000d0d7812 */ /* 0x000fe200078efcff */
[----:B------:R-:W-:Y:S01]  /*1920*/  IMAD.MOV R15, RZ, RZ, -R17 ;  /* 0x000000ffff0f7224 */ /* 0x000fe200078e0a11 */
[----:B------:R-:W-:-:S02]  /*1930*/  FSETP.NEU.FTZ.AND P0, PT, R9, R14, PT ;  /* 0x0000000e0900720b */ /* 0x000fc40003f1d000 */
[----:B------:R-:W-:Y:S02]  /*1940*/  SHF.L.U32 R16, R13, R16, RZ ;  /* 0x000000100d107219 */ /* 0x000fe400000006ff */
[----:B------:R-:W-:Y:S02]  /*1950*/  SEL R14, R15, RZ, P2 ;  /* 0x000000ff0f0e7207 */ /* 0x000fe40001000000 */
[----:B------:R-:W-:Y:S02]  /*1960*/  ISETP.NE.AND P1, PT, R16, RZ, P1 ;  /* 0x000000ff1000720c */ /* 0x000fe40000f25270 */
[----:B------:R-:W-:Y:S02]  /*1970*/  SHF.R.U32.HI R14, RZ, R14, R13 ;  /* 0x0000000eff0e7219 */ /* 0x000fe4000001160d */
[----:B------:R-:W-:Y:S02]  /*1980*/  PLOP3.LUT P0, PT, P0, P1, PT, 0xf8, 0x8f ;  /* 0x00000000008f781c */ /* 0x000fe40000703f70 */
[----:B------:R-:W-:-:S02]  /*1990*/  SHF.R.U32.HI R16, RZ, 0x1, R14 ;  /* 0x00000001ff107819 */ /* 0x000fc4000001160e */
[----:B------:R-:W-:-:S04]  /*19a0*/  SEL R9, RZ, 0x1, !P0 ;  /* 0x00000001ff097807 */ /* 0x000fc80004000000 */
[----:B------:R-:W-:-:S04]  /*19b0*/  LOP3.LUT R9, R9, 0x1, R16, 0xf8, !PT ;  /* 0x0000000109097812 */ /* 0x000fc800078ef810 */
[----:B------:R-:W-:-:S05]  /*19c0*/  LOP3.LUT R9, R9, R14, RZ, 0xc0, !PT ;  /* 0x0000000e09097212 */ /* 0x000fca00078ec0ff */
[----:B------:R-:W-:-:S05]  /*19d0*/  IMAD.IADD R9, R16, 0x1, R9 ;  /* 0x0000000110097824 */ /* 0x000fca00078e0209 */
[----:B------:R-:W-:Y:S01]  /*19e0*/  LOP3.LUT R8, R9, R8, RZ, 0xfc, !PT ;  /* 0x0000000809087212 */ /* 0x000fe200078efcff */
[----:B------:R-:W-:Y:S06]  /*19f0*/  BRA `(.L_x_70) ;  /* 0x0000000000107947 */ /* 0x000fec0003800000 */
.L_x_69:
[----:B------:R-:W-:-:S04]  /*1a00*/  LOP3.LUT R8, R8, 0x80000000, RZ, 0xc0, !PT ;  /* 0x8000000008087812 */ /* 0x000fc800078ec0ff */
[----:B------:R-:W-:Y:S01]  /*1a10*/  LOP3.LUT R8, R8, 0x7f800000, RZ, 0xfc, !PT ;  /* 0x7f80000008087812 */ /* 0x000fe200078efcff */
[----:B------:R-:W-:Y:S06]  /*1a20*/  BRA `(.L_x_70) ;  /* 0x0000000000047947 */ /* 0x000fec0003800000 */
.L_x_68:
[----:B------:R-:W-:-:S07]  /*1a30*/  IMAD R8, R14, 0x800000, R8 ;  /* 0x008000000e087824 */ /* 0x000fce00078e0208 */
.L_x_70:
[----:B------:R-:W-:Y:S05]  /*1a40*/  BSYNC.RECONVERGENT B3 ;  /* 0x0000000000037941 */ /* 0x000fea0003800200 */
.L_x_67:
[----:B------:R-:W-:Y:S05]  /*1a50*/  BRA `(.L_x_71) ;  /* 0x0000000000207947 */ /* 0x000fea0003800000 */
.L_x_66:
[----:B------:R-:W-:-:S04]  /*1a60*/  LOP3.LUT R8, R9, 0x80000000, R8, 0x48, !PT ;  /* 0x8000000009087812 */ /* 0x000fc800078e4808 */
[----:B------:R-:W-:Y:S01]  /*1a70*/  LOP3.LUT R8, R8, 0x7f800000, RZ, 0xfc, !PT ;  /* 0x7f80000008087812 */ /* 0x000fe200078efcff */
[----:B------:R-:W-:Y:S06]  /*1a80*/  BRA `(.L_x_71) ;  /* 0x0000000000147947 */ /* 0x000fec0003800000 */
.L_x_65:
[----:B------:R-:W-:Y:S01]  /*1a90*/  LOP3.LUT R8, R9, 0x80000000, R8, 0x48, !PT ;  /* 0x8000000009087812 */ /* 0x000fe200078e4808 */
[----:B------:R-:W-:Y:S06]  /*1aa0*/  BRA `(.L_x_71) ;  /* 0x00000000000c7947 */ /* 0x000fec0003800000 */
.L_x_64:
[----:B------:R-:W0:Y:S01]  /*1ab0*/  MUFU.RSQ R8, -QNAN ;  /* 0xffc0000000087908 */ /* 0x000e220000001400 */
[----:B------:R-:W-:Y:S05]  /*1ac0*/  BRA `(.L_x_71) ;  /* 0x0000000000047947 */ /* 0x000fea0003800000 */
.L_x_63:
[----:B------:R-:W-:-:S07]  /*1ad0*/  FADD.FTZ R8, R8, R9 ;  /* 0x0000000908087221 */ /* 0x000fce0000010000 */
.L_x_71:
[----:B------:R-:W-:Y:S05]  /*1ae0*/  BSYNC.RECONVERGENT B2 ;  /* 0x0000000000027941 */ /* 0x000fea0003800200 */
.L_x_61:
[----:B------:R-:W-:-:S04]  /*1af0*/  IMAD.MOV.U32 R13, RZ, RZ, 0x0 ;  /* 0x00000000ff0d7424 */ /* 0x000fc800078e00ff */
[----:B0-----:R-:W-:Y:S05]  /*1b00*/  RET.REL.NODEC R12 `(_Z15mute_directwaveiiifffffiiiiiifPfii) ;  /* 0xffffffe40c3c7950 */ /* 0x001fea0003c3ffff */
        .type           $_Z15mute_directwaveiiifffffiiiiiifPfii$__internal_accurate_pow,@function
        .size           $_Z15mute_directwaveiiifffffiiiiiifPfii$__internal_accurate_pow,(.L_x_87 - $_Z15mute_directwaveiiifffffiiiiiifPfii$__internal_accurate_pow)
$_Z15mute_directwaveiiifffffiiiiiifPfii$__internal_accurate_pow:
[----:B------:R-:W-:Y:S01]  /*1b10*/  ISETP.GT.U32.AND P5, PT, R35, 0xfffff, PT ;  /* 0x000fffff2300780c */ /* 0x000fe20003fa4070 */
[----:B------:R-:W-:Y:S01]  /*1b20*/  IMAD.MOV.U32 R12, RZ, RZ, R14 ;  /* 0x000000ffff0c7224 */ /* 0x000fe200078e000e */
[----:B------:R-:W-:Y:S01]  /*1b30*/  UMOV UR12, 0x7d2cafe2 ;  /* 0x7d2cafe2000c7882 */ /* 0x000fe20000000000 */
[--C-:B------:R-:W-:Y:S01]  /*1b40*/  IMAD.MOV.U32 R13, RZ, RZ, R35.reuse ;  /* 0x000000ffff0d7224 */ /* 0x100fe200078e0023 */
[----:B------:R-:W-:Y:S01]  /*1b50*/  UMOV UR13, 0x3eb0f5ff ;  /* 0x3eb0f5ff000d7882 */ /* 0x000fe20000000000 */
[--C-:B------:R-:W-:Y:S01]  /*1b60*/  IMAD.MOV.U32 R15, RZ, RZ, R35.reuse ;  /* 0x000000ffff0f7224 */ /* 0x100fe200078e0023 */
[----:B------:R-:W-:Y:S01]  /*1b70*/  SHF.R.U32.HI R35, RZ, 0x14, R35 ;  /* 0x00000014ff237819 */ /* 0x000fe20000011623 */
[----:B------:R-:W-:Y:S01]  /*1b80*/  IMAD.MOV.U32 R18, RZ, RZ, 0x41ad3b5a ;  /* 0x41ad3b5aff127424 */ /* 0x000fe200078e00ff */
[----:B------:R-:W-:Y:S01]  /*1b90*/  UMOV UR14, 0x3b39803f ;  /* 0x3b39803f000e7882 */ /* 0x000fe20000000000 */
[----:B------:R-:W-:Y:S01]  /*1ba0*/  IMAD.MOV.U32 R19, RZ, RZ, 0x3ed0f5d2 ;  /* 0x3ed0f5d2ff137424 */ /* 0x000fe200078e00ff */
[----:B------:R-:W-:-:S03]  /*1bb0*/  UMOV UR15, 0x3c7abc9e ;  /* 0x3c7abc9e000f7882 */ /* 0x000fc60000000000 */
[----:B------:R-:W-:-:S10]  /*1bc0*/  @!P5 DMUL R12, R12, 1.80143985094819840000e+16 ;  /* 0x435000000c0cd828 */ /* 0x000fd40000000000 */
[----:B------:R-:W-:Y:S01]  /*1bd0*/  @!P5 IMAD.MOV.U32 R15, RZ, RZ, R13 ;  /* 0x000000ffff0fd224 */ /* 0x000fe200078e000d */
[----:B------:R-:W-:Y:S02]  /*1be0*/  @!P5 MOV R14, R12 ;  /* 0x0000000c000ed202 */ /* 0x000fe40000000f00 */
[----:B------:R-:W-:Y:S02]  /*1bf0*/  @!P5 LEA.HI R35, R13, 0xffffffca, RZ, 0xc ;  /* 0xffffffca0d23d811 */ /* 0x000fe400078f60ff */
[----:B------:R-:W-:Y:S01]  /*1c00*/  LOP3.LUT R15, R15, 0x800fffff, RZ, 0xc0, !PT ;  /* 0x800fffff0f0f7812 */ /* 0x000fe200078ec0ff */
[----:B------:R-:W-:Y:S02]  /*1c10*/  IMAD.MOV.U32 R16, RZ, RZ, R14 ;  /* 0x000000ffff107224 */ /* 0x000fe400078e000e */
[----:B------:R-:W-:Y:S01]  /*1c20*/  IMAD.MOV.U32 R14, RZ, RZ, RZ ;  /* 0x000000ffff0e7224 */ /* 0x000fe200078e00ff */
        /* <DEDUP_REMOVED lines=35> */
[----:B------:R-:W-:-:S03]  /*1e60*/  UMOV UR13, 0x3fb55555 ;  /* 0x3fb55555000d7882 */ /* 0x000fc60000000000 */
[----:B------:R-:W-:-:S03]  /*1e70*/  DMUL R12, R14, R20 ;  /* 0x000000140e0c7228 */ /* 0x000fc60000000000 */
[----:B------:R-:W-:-:S08]  /*1e80*/  DFMA R16, R26, R24, UR12 ;  /* 0x0000000c1a107e2b */ /* 0x000fd00008000018 */
[----:B------:R-:W-:Y:S01]  /*1e90*/  DADD R22, -R16, UR12 ;  /* 0x0000000c10167e29 */ /* 0x000fe20008000100 */
[----:B------:R-:W-:Y:S01]  /*1ea0*/  UMOV UR12, 0xb9e7b0 ;  /* 0x00b9e7b0000c7882 */ /* 0x000fe20000000000 */
[----:B------:R-:W-:-:S06]  /*1eb0*/  UMOV UR13, 0x3c46a4cb ;  /* 0x3c46a4cb000d7882 */ /* 0x000fcc0000000000 */
[----:B------:R-:W-:Y:S02]  /*1ec0*/  DFMA R22, R26, R24, R22 ;  /* 0x000000181a16722b */ /* 0x000fe40000000016 */
[----:B------:R-:W-:Y:S01]  /*1ed0*/  DFMA R24, R14, R14, -R20 ;  /* 0x0000000e0e18722b */ /* 0x000fe20000000814 */
[----:B------:R-:W-:Y:S02]  /*1ee0*/  VIADD R27, R19, 0x100000 ;  /* 0x00100000131b7836 */ /* 0x000fe40000000000 */
[----:B------:R-:W-:-:S06]  /*1ef0*/  IMAD.MOV.U32 R26, RZ, RZ, R18 ;  /* 0x000000ffff1a7224 */ /* 0x000fcc00078e0012 */
[----:B------:R-:W-:Y:S02]  /*1f00*/  DFMA R24, R14, R26, R24 ;  /* 0x0000001a0e18722b */ /* 0x000fe40000000018 */
[----:B------:R-:W-:Y:S01]  /*1f10*/  DADD R26, R22, -UR12 ;  /* 0x8000000c161a7e29 */ /* 0x000fe20008000000 */
[----:B------:R-:W-:Y:S01]  /*1f20*/  UMOV UR12, 0x80000000 ;  /* 0x80000000000c7882 */ /* 0x000fe20000000000 */
[----:B------:R-:W-:Y:S01]  /*1f30*/  DFMA R22, R14, R20, -R12 ;  /* 0x000000140e16722b */ /* 0x000fe2000000080c */
[----:B------:R-:W-:-:S07]  /*1f40*/  UMOV UR13, 0x43300000 ;  /* 0x43300000000d7882 */ /* 0x000fce0000000000 */
        /* <DEDUP_REMOVED lines=17> */
[----:B------:R-:W-:Y:S02]  /*2060*/  @P6 VIADD R16, R35, 0xfffffc02 ;  /* 0xfffffc0223106836 */ /* 0x000fe40000000000 */
[----:B------:R-:W-:-:S03]  /*2070*/  IMAD.MOV.U32 R17, RZ, RZ, 0x43300000 ;  /* 0x43300000ff117424 */ /* 0x000fc600078e00ff */
[----:B------:R-:W-:Y:S01]  /*2080*/  DADD R20, R18, R14 ;  /* 0x0000000012147229 */ /* 0x000fe2000000000e */
[----:B------:R-:W-:-:S06]  /*2090*/  LOP3.LUT R16, R16, 0x80000000, RZ, 0x3c, !PT ;  /* 0x8000000010107812 */ /* 0x000fcc00078e3cff */
[----:B------:R-:W-:Y:S01]  /*20a0*/  DADD R16, R16, -UR12 ;  /* 0x8000000c10107e29 */ /* 0x000fe20008000000 */
[----:B------:R-:W-:Y:S01]  /*20b0*/  UMOV UR12, 0xfefa39ef ;  /* 0xfefa39ef000c7882 */ /* 0x000fe20000000000 */
[----:B------:R-:W-:Y:S01]  /*20c0*/  DADD R18, R12, R20 ;  /* 0x000000000c127229 */ /* 0x000fe20000000014 */
[----:B------:R-:W-:-:S07]  /*20d0*/  UMOV UR13, 0x3fe62e42 ;  /* 0x3fe62e42000d7882 */ /* 0x000fce0000000000 */
[--C-:B------:R-:W-:Y:S02]  /*20e0*/  DFMA R14, R16, UR12, R18.reuse ;  /* 0x0000000c100e7c2b */ /* 0x100fe40008000012 */
[----:B------:R-:W-:-:S06]  /*20f0*/  DADD R22, R12, -R18 ;  /* 0x000000000c167229 */ /* 0x000fcc0000000812 */
[----:B------:R-:W-:Y:S02]  /*2100*/  DFMA R12, R16, -UR12, R14 ;  /* 0x8000000c100c7c2b */ /* 0x000fe4000800000e */
[----:B------:R-:W-:-:S06]  /*2110*/  DADD R22, R20, R22 ;  /* 0x0000000014167229 */ /* 0x000fcc0000000016 */
        /* <DEDUP_REMOVED lines=55> */
[----:B------:R-:W-:Y:S01]  /*2490*/  FSETP.GEU.AND P6, PT, |R15|, 4.2275390625, PT ;  /* 0x408748000f00780b */ /* 0x000fe20003fce200 */
[C---:B------:R-:W-:Y:S02]  /*24a0*/  DADD R18, R14.reuse, +INF ;  /* 0x7ff000000e127429 */ /* 0x040fe40000000000 */
[----:B------:R-:W-:-:S08]  /*24b0*/  DSETP.GEU.AND P5, PT, R14, RZ, PT ;  /* 0x000000ff0e00722a */ /* 0x000fd00003fae000 */
[----:B------:R-:W-:Y:S02]  /*24c0*/  FSEL R18, R18, RZ, P5 ;  /* 0x000000ff12127208 */ /* 0x000fe40002800000 */
[----:B------:R-:W-:Y:S02]  /*24d0*/  @!P6 LEA.HI R13, R12, R12, RZ, 0x1 ;  /* 0x0000000c0c0de211 */ /* 0x000fe400078f08ff */
[----:B------:R-:W-:Y:S02]  /*24e0*/  FSEL R19, R19, RZ, P5 ;  /* 0x000000ff13137208 */ /* 0x000fe40002800000 */
[----:B------:R-:W-:-:S05]  /*24f0*/  @!P6 SHF.R.S32.HI R13, RZ, 0x1, R13 ;  /* 0x00000001ff0de819 */ /* 0x000fca000001140d */
[----:B------:R-:W-:Y:S02]  /*2500*/  @!P6 IMAD.IADD R12, R12, 0x1, -R13 ;  /* 0x000000010c0ce824 */ /* 0x000fe400078e0a0d */
[----:B------:R-:W-:-:S03]  /*2510*/  @!P6 IMAD R17, R13, 0x100000, R17 ;  /* 0x001000000d11e824 */ /* 0x000fc600078e0211 */
[----:B------:R-:W-:Y:S01]  /*2520*/  @!P6 LEA R13, R12, 0x3ff00000, 0x14 ;  /* 0x3ff000000c0de811 */ /* 0x000fe200078ea0ff */
[----:B------:R-:W-:-:S06]  /*2530*/  @!P6 IMAD.MOV.U32 R12, RZ, RZ, RZ ;  /* 0x000000ffff0ce224 */ /* 0x000fcc00078e00ff */
[----:B------:R-:W-:-:S11]  /*2540*/  @!P6 DMUL R18, R16, R12 ;  /* 0x0000000c1012e228 */ /* 0x000fd60000000000 */
.L_x_72:
[----:B------:R-:W-:Y:S01]  /*2550*/  DFMA R20, R20, R18, R18 ;  /* 0x000000121414722b */ /* 0x000fe20000000012 */
[----:B------:R-:W-:Y:S01]  /*2560*/  IMAD.MOV.U32 R35, RZ, RZ, 0x0 ;  /* 0x00000000ff237424 */ /* 0x000fe200078e00ff */
[----:B------:R-:W-:-:S08]  /*2570*/  DSETP.NEU.AND P5, PT, |R18|, +INF , PT ;  /* 0x7ff000001200742a */ /* 0x000fd00003fad200 */
[----:B------:R-:W-:Y:S02]  /*2580*/  FSEL R12, R18, R20, !P5 ;  /* 0x00000014120c7208 */ /* 0x000fe40006800000 */
[----:B------:R-:W-:Y:S01]  /*2590*/  FSEL R18, R19, R21, !P5 ;  /* 0x0000001513127208 */ /* 0x000fe20006800000 */
[----:B------:R-:W-:Y:S06]  /*25a0*/  RET.REL.NODEC R34 `(_Z15mute_directwaveiiifffffiiiiiifPfii) ;  /* 0xffffffd822947950 */ /* 0x000fec0003c3ffff */
.L_x_73:
        /* <DEDUP_REMOVED lines=13> */
.L_x_87:


//--------------------- .text._Z17cuda_trans_xy2txyPfS_iii --------------------------
	.section	.text._Z17cuda_trans_xy2txyPfS_iii,"ax",@progbits
	.align	128
        .global         _Z17cuda_trans_xy2txyPfS_iii
        .type           _Z17cuda_trans_xy2txyPfS_iii,@function
        .size           _Z17cuda_trans_xy2txyPfS_iii,(.L_x_94 - _Z17cuda_trans_xy2txyPfS_iii)
        .other          _Z17cuda_trans_xy2txyPfS_iii,@"STO_CUDA_ENTRY STV_DEFAULT"
_Z17cuda_trans_xy2txyPfS_iii:
.text._Z17cuda_trans_xy2txyPfS_iii:
        /* <DEDUP_REMOVED lines=12> */
[----:B0-----:R-:W-:-:S02]  /*00c0*/  IMAD R9, R7, R9, R8 ;  /* 0x0000000907097224 */ /* 0x001fc400078e0208 */
[----:B--2---:R-:W-:-:S06]  /*00d0*/  IMAD.WIDE R2, R7, 0x4, R2 ;  /* 0x0000000407027825 */ /* 0x004fcc00078e0202 */
[----:B-1----:R-:W2:Y:S01]  /*00e0*/  LDG.E R2, desc[UR4][R2.64] ;  /* 0x0000000402027981 */ /* 0x002ea2000c1e1900 */
[----:B---3--:R-:W-:-:S05]  /*00f0*/  IMAD.WIDE R4, R9, 0x4, R4 ;  /* 0x0000000409047825 */ /* 0x008fca00078e0204 */
[----:B------:R-:W2:Y:S02]  /*0100*/  LDG.E R7, desc[UR4][R4.64] ;  /* 0x0000000404077981 */ /* 0x000ea4000c1e1900 */
[----:B--2---:R-:W-:-:S05]  /*0110*/  FADD R7, R2, R7 ;  /* 0x0000000702077221 */ /* 0x004fca0000000000 */
[----:B------:R-:W-:Y:S01]  /*0120*/  STG.E desc[UR4][R4.64], R7 ;  /* 0x0000000704007986 */ /* 0x000fe2000c101904 */
[----:B------:R-:W-:Y:S05]  /*0130*/  EXIT ;  /* 0x000000000000794d */ /* 0x000fea0003800000 */
.L_x_74:
        /* <DEDUP_REMOVED lines=12> */
.L_x_94:


//--------------------- .text._Z10cuda_set_gPiiiii --------------------------
	.section	.text._Z10cuda_set_gPiiiii,"ax",@progbits
	.align	128
        .global         _Z10cuda_set_gPiiiii
        .type           _Z10cuda_set_gPiiiii,@function
        .size           _Z10cuda_set_gPiiiii,(.L_x_95 - _Z10cuda_set_gPiiiii)
        .other          _Z10cuda_set_gPiiiii,@"STO_CUDA_ENTRY STV_DEFAULT"
_Z10cuda_set_gPiiiii:
.text._Z10cuda_set_gPiiiii:
        /* <DEDUP_REMOVED lines=8> */
[----:B------:R-:W0:Y:S01]  /*0080*/  LDC R7, c[0x0][0x390] ;  /* 0x0000e400ff077b82 */ /* 0x000e220000000800 */
[----:B------:R-:W1:Y:S07]  /*0090*/  LDCU.64 UR4, c[0x0][0x358] ;  /* 0x00006b00ff0477ac */ /* 0x000e6e0008000a00 */
[----:B------:R-:W2:Y:S01]  /*00a0*/  LDC R8, c[0x0][0x38c] ;  /* 0x0000e300ff087b82 */ /* 0x000ea20000000800 */
[----:B0-----:R-:W-:-:S04]  /*00b0*/  IABS R5, R7 ;  /* 0x0000000700057213 */ /* 0x001fc80000000000 */
[----:B------:R-:W0:Y:S08]  /*00c0*/  I2F.RP R4, R5 ;  /* 0x0000000500047306 */ /* 0x000e300000209400 */
[----:B0-----:R-:W0:Y:S02]  /*00d0*/  MUFU.RCP R4, R4 ;  /* 0x0000000400047308 */ /* 0x001e240000001000 */
[----:B0-----:R-:W-:-:S06]  /*00e0*/  VIADD R2, R4, 0xffffffe ;  /* 0x0ffffffe04027836 */ /* 0x001fcc0000000000 */
[----:B------:R0:W3:Y:S02]  /*00f0*/  F2I.FTZ.U32.TRUNC.NTZ R3, R2 ;  /* 0x0000000200037305 */ /* 0x0000e4000021f000 */
[----:B0-----:R-:W-:Y:S02]  /*0100*/  HFMA2 R2, -RZ, RZ, 0, 0 ;  /* 0x00000000ff027431 */ /* 0x001fe400000001ff */
[----:B---3--:R-:W-:-:S04]  /*0110*/  IMAD.MOV R6, RZ, RZ, -R3 ;  /* 0x000000ffff067224 */ /* 0x008fc800078e0a03 */
[----:B------:R-:W-:Y:S01]  /*0120*/  IMAD R9, R6, R5, RZ ;  /* 0x0000000506097224 */ /* 0x000fe200078e02ff */
[----:B------:R-:W-:-:S03]  /*0130*/  IABS R6, R0 ;  /* 0x0000000000067213 */ /* 0x000fc60000000000 */
[----:B------:R-:W-:Y:S01]  /*0140*/  IMAD.HI.U32 R3, R3, R9, R2 ;  /* 0x0000000903037227 */ /* 0x000fe200078e0002 */
[----:B------:R-:W-:-:S04]  /*0150*/  LOP3.LUT R2, R0, R7, RZ, 0x3c, !PT ;  /* 0x0000000700027212 */ /* 0x000fc800078e3cff */
[----:B------:R-:W-:Y:S01]  /*0160*/  ISETP.GE.AND P1, PT, R2, RZ, PT ;  /* 0x000000ff0200720c */ /* 0x000fe20003f26270 */
[----:B------:R-:W-:-:S04]  /*0170*/  IMAD.HI.U32 R3, R3, R6, RZ ;  /* 0x0000000603037227 */ /* 0x000fc800078e00ff */
[----:B------:R-:W-:-:S04]  /*0180*/  IMAD.MOV R4, RZ, RZ, -R3 ;  /* 0x000000ffff047224 */ /* 0x000fc800078e0a03 */
[----:B------:R-:W-:-:S05]  /*0190*/  IMAD R4, R5, R4, R6 ;  /* 0x0000000405047224 */ /* 0x000fca00078e0206 */
[----:B------:R-:W-:-:S13]  /*01a0*/  ISETP.GT.U32.AND P2, PT, R5, R4, PT ;  /* 0x000000040500720c */ /* 0x000fda0003f44070 */
[-C--:B------:R-:W-:Y:S01]  /*01b0*/  @!P2 IADD3 R4, PT, PT, R4, -R5.reuse, RZ ;  /* 0x800000050404a210 */ /* 0x080fe20007ffe0ff */
[----:B------:R-:W-:Y:S01]  /*01c0*/  @!P2 VIADD R3, R3, 0x1 ;  /* 0x000000010303a836 */ /* 0x000fe20000000000 */
[C---:B------:R-:W-:Y:S02]  /*01d0*/  ISETP.NE.AND P2, PT, R7.reuse, RZ, PT ;  /* 0x000000ff0700720c */ /* 0x040fe40003f45270 */
[----:B------:R-:W-:Y:S02]  /*01e0*/  ISETP.GE.U32.AND P0, PT, R4, R5, PT ;  /* 0x000000050400720c */ /* 0x000fe40003f06070 */
[----:B------:R-:W-:-:S11]  /*01f0*/  IADD3 R4, PT, PT, R7, 0x6c, RZ ;  /* 0x0000006c07047810 */ /* 0x000fd60007ffe0ff */
[----:B------:R-:W-:-:S05]  /*0200*/  @P0 IADD3 R3, PT, PT, R3, 0x1, RZ ;  /* 0x0000000103030810 */ /* 0x000fca0007ffe0ff */
[----:B------:R-:W-:Y:S02]  /*0210*/  IMAD.MOV.U32 R5, RZ, RZ, R3 ;  /* 0x000000ffff057224 */ /* 0x000fe400078e0003 */
[----:B------:R-:W0:Y:S03]  /*0220*/  LDC.64 R2, c[0x0][0x380] ;  /* 0x0000e000ff027b82 */ /* 0x000e260000000a00 */
[----:B------:R-:W-:Y:S02]  /*0230*/  @!P1 IADD3 R5, PT, PT, -R5, RZ, RZ ;  /* 0x000000ff05059210 */ /* 0x000fe40007ffe1ff */
[----:B------:R-:W-:-:S05]  /*0240*/  @!P2 LOP3.LUT R5, RZ, R7, RZ, 0x33, !PT ;  /* 0x00000007ff05a212 */ /* 0x000fca00078e33ff */
[----:B------:R-:W-:Y:S02]  /*0250*/  IMAD.MOV R9, RZ, RZ, -R5 ;  /* 0x000000ffff097224 */ /* 0x000fe400078e0a05 */
[----:B------:R-:W-:Y:S02]  /*0260*/  VIADD R6, R5, 0x36 ;  /* 0x0000003605067836 */ /* 0x000fe40000000000 */
[----:B------:R-:W-:-:S04]  /*0270*/  IMAD R5, R7, R9, R0 ;  /* 0x0000000907057224 */ /* 0x000fc800078e0200 */
[----:B------:R-:W-:Y:S01]  /*0280*/  IMAD R5, R4, R6, R5 ;  /* 0x0000000604057224 */ /* 0x000fe200078e0205 */
[----:B--2---:R-:W-:-:S04]  /*0290*/  IADD3 R4, PT, PT, R8, 0x6c, RZ ;  /* 0x0000006c08047810 */ /* 0x004fc80007ffe0ff */
[----:B------:R-:W-:Y:S01]  /*02a0*/  IADD3 R5, PT, PT, R5, 0x36, RZ ;  /* 0x0000003605057810 */ /* 0x000fe20007ffe0ff */
[----:B0-----:R-:W-:-:S04]  /*02b0*/  IMAD.WIDE R2, R0, 0x4, R2 ;  /* 0x0000000400027825 */ /* 0x001fc800078e0202 */
[----:B------:R-:W-:-:S05]  /*02c0*/  IMAD R5, R4, R5, 0x36 ;  /* 0x0000003604057424 */ /* 0x000fca00078e0205 */
[----:B-1----:R-:W-:Y:S01]  /*02d0*/  STG.E desc[UR4][R2.64], R5 ;  /* 0x0000000502007986 */ /* 0x002fe2000c101904 */
[----:B------:R-:W-:Y:S05]  /*02e0*/  EXIT ;  /* 0x000000000000794d */ /* 0x000fea0003800000 */
.L_x_75:
        /* <DEDUP_REMOVED lines=9> */
.L_x_95:


//--------------------- .text._Z10cuda_set_sPiiiiiiiiiii --------------------------
	.section	.text._Z10cuda_set_sPiiiiiiiiiii,"ax",@progbits
	.align	128
        .global         _Z10cuda_set_sPiiiiiiiiiii
        .type           _Z10cuda_set_sPiiiiiiiiiii,@function
        .size           _Z10cuda_set_sPiiiiiiiiiii,(.L_x_96 - _Z10cuda_set_sPiiiiiiiiiii)
        .other          _Z10cuda_set_sPiiiiiiiiiii,@"STO_CUDA_ENTRY STV_DEFAULT"
_Z10cuda_set_sPiiiiiiiiiii:
.text._Z10cuda_set_sPiiiiiiiiiii:
        /* <DEDUP_REMOVED lines=9> */
[----:B------:R-:W1:Y:S01]  /*0090*/  LDCU UR4, c[0x0][0x3a8] ;  /* 0x00007500ff0477ac */ /* 0x000e620008000800 */
[----:B------:R-:W2:Y:S06]  /*00a0*/  LDCU.64 UR8, c[0x0][0x388] ;  /* 0x00007100ff0877ac */ /* 0x000eac0008000a00 */
[----:B------:R-:W0:Y:S01]  /*00b0*/  LDC.64 R6, c[0x0][0x398] ;  /* 0x0000e600ff067b82 */ /* 0x000e220000000a00 */
[----:B------:R-:W3:Y:S01]  /*00c0*/  LDCU UR5, c[0x0][0x3a4] ;  /* 0x00007480ff0577ac */ /* 0x000ee20008000800 */
[----:B------:R-:W4:Y:S06]  /*00d0*/  LDCU.64 UR6, c[0x0][0x358] ;  /* 0x00006b00ff0677ac */ /* 0x000f2c0008000a00 */
[----:B------:R-:W5:Y:S01]  /*00e0*/  LDC.64 R2, c[0x0][0x380] ;  /* 0x0000e000ff027b82 */ /* 0x000f620000000a00 */
[----:B-1----:R-:W-:Y:S01]  /*00f0*/  UIADD3 UR4, UPT, UPT, UR4, 0x6c, URZ ;  /* 0x0000006c04047890 */ /* 0x002fe2000fffe0ff */
[----:B0-----:R-:W-:-:S05]  /*0100*/  IMAD R0, R5, R7, R8 ;  /* 0x0000000705007224 */ /* 0x001fca00078e0208 */
[----:B------:R-:W-:Y:S01]  /*0110*/  IADD3 R7, PT, PT, R0, 0x36, RZ ;  /* 0x0000003600077810 */ /* 0x000fe20007ffe0ff */
[C---:B--2---:R-:W-:Y:S02]  /*0120*/  IMAD R0, R5.reuse, R6, UR9 ;  /* 0x0000000905007e24 */ /* 0x044fe4000f8e0206 */
[----:B-----5:R-:W-:-:S04]  /*0130*/  IMAD.WIDE R2, R5, 0x4, R2 ;  /* 0x0000000405027825 */ /* 0x020fc800078e0202 */
[----:B------:R-:W-:Y:S01]  /*0140*/  IMAD R0, R7, UR4, R0 ;  /* 0x0000000407007c24 */ /* 0x000fe2000f8e0200 */
[----:B---3--:R-:W-:Y:S01]  /*0150*/  UIADD3 UR4, UPT, UPT, UR5, 0x6c, URZ ;  /* 0x0000006c05047890 */ /* 0x008fe2000fffe0ff */
[----:B------:R-:W-:-:S03]  /*0160*/  IMAD R7, R5, R9, UR8 ;  /* 0x0000000805077e24 */ /* 0x000fc6000f8e0209 */
[----:B------:R-:W-:-:S05]  /*0170*/  IADD3 R0, PT, PT, R0, 0x36, RZ ;  /* 0x0000003600007810 */ /* 0x000fca0007ffe0ff */
[----:B------:R-:W-:-:S05]  /*0180*/  IMAD R0, R0, UR4, R7 ;  /* 0x0000000400007c24 */ /* 0x000fca000f8e0207 */
[----:B------:R-:W-:-:S05]  /*0190*/  IADD3 R5, PT, PT, R0, 0x36, RZ ;  /* 0x0000003600057810 */ /* 0x000fca0007ffe0ff */
[----:B----4-:R-:W-:Y:S01]  /*01a0*/  STG.E desc[UR6][R2.64], R5 ;  /* 0x0000000502007986 */ /* 0x010fe2000c101906 */
[----:B------:R-:W-:Y:S05]  /*01b0*/  EXIT ;  /* 0x000000000000794d */ /* 0x000fea0003800000 */
.L_x_76:
        /* <DEDUP_REMOVED lines=12> */
.L_x_96:


//--------------------- .text._Z19cuda_ricker_waveletPfffi --------------------------
	.section	.text._Z19cuda_ricker_waveletPfffi,"ax",@progbits
	.align	128
        .global         _Z19cuda_ricker_waveletPfffi
        .type           _Z19cuda_ricker_waveletPfffi,@function
        .size           _Z19cuda_ricker_waveletPfffi,(.L_x_88 - _Z19cuda_ricker_waveletPfffi)
        .other          _Z19cuda_ricker_waveletPfffi,@"STO_CUDA_ENTRY STV_DEFAULT"
_Z19cuda_ricker_waveletPfffi:
.text._Z19cuda_ricker_waveletPfffi:
        /* <DEDUP_REMOVED lines=8> */
[----:B------:R-:W0:Y:S01]  /*0080*/  LDCU.64 UR4, c[0x0][0x388] ;  /* 0x00007100ff0477ac */ /* 0x000e220008000a00 */
[----:B------:R-:W-:Y:S01]  /*0090*/  UMOV UR6, 0x542fe938 ;  /* 0x542fe93800067882 */ /* 0x000fe20000000000 */
[----:B------:R-:W-:Y:S01]  /*00a0*/  UMOV UR7, 0x400921fb ;  /* 0x400921fb00077882 */ /* 0x000fe20000000000 */
[----:B0-----:R-:W0:Y:S08]  /*00b0*/  F2F.F64.F32 R8, UR4 ;  /* 0x0000000400087d10 */ /* 0x001e300008201800 */
[----:B0-----:R-:W0:Y:S01]  /*00c0*/  MUFU.RCP64H R3, R9 ;  /* 0x0000000900037308 */ /* 0x001e220000001800 */
[----:B------:R-:W-:-:S05]  /*00d0*/  VIADD R2, R9, 0x300402 ;  /* 0x0030040209027836 */ /* 0x000fca0000000000 */
[----:B------:R-:W-:Y:S01]  /*00e0*/  FSETP.GEU.AND P0, PT, |R2|, 5.8789094863358348022e-39, PT ;  /* 0x004004020200780b */ /* 0x000fe20003f0e200 */
[----:B0-----:R-:W-:-:S08]  /*00f0*/  DFMA R4, -R8, R2, 1 ;  /* 0x3ff000000804742b */ /* 0x001fd00000000102 */
[----:B------:R-:W-:-:S08]  /*0100*/  DFMA R4, R4, R4, R4 ;  /* 0x000000040404722b */ /* 0x000fd00000000004 */
[----:B------:R-:W-:Y:S01]  /*0110*/  DFMA R4, R2, R4, R2 ;  /* 0x000000040204722b */ /* 0x000fe20000000002 */
[----:B------:R-:W-:-:S05]  /*0120*/  I2FP.F32.S32 R3, R0 ;  /* 0x0000000000037245 */ /* 0x000fca0000201400 */
[----:B------:R-:W-:Y:S02]  /*0130*/  FMUL R3, R3, UR5 ;  /* 0x0000000503037c20 */ /* 0x000fe40008400000 */
[----:B------:R-:W-:Y:S01]  /*0140*/  DFMA R6, -R8, R4, 1 ;  /* 0x3ff000000806742b */ /* 0x000fe20000000104 */
[----:B------:R-:W0:Y:S03]  /*0150*/  LDCU.64 UR4, c[0x0][0x358] ;  /* 0x00006b00ff0477ac */ /* 0x000e260008000a00 */
[----:B------:R-:W1:Y:S04]  /*0160*/  F2F.F64.F32 R2, R3 ;  /* 0x0000000300027310 */ /* 0x000e680000201800 */
[----:B------:R-:W-:-:S02]  /*0170*/  DFMA R6, R4, R6, R4 ;  /* 0x000000060406722b */ /* 0x000fc40000000004 */
[----:B------:R-:W-:Y:S01]  /*0180*/  DMUL R4, R8, UR6 ;  /* 0x0000000608047c28 */ /* 0x000fe20008000000 */
[----:B------:R-:W-:Y:S10]  /*0190*/  @P0 BRA `(.L_x_77) ;  /* 0x0000000000180947 */ /* 0x000ff40003800000 */
[----:B------:R-:W-:-:S05]  /*01a0*/  LOP3.LUT R6, R9, 0x7fffffff, RZ, 0xc0, !PT ;  /* 0x7fffffff09067812 */ /* 0x000fca00078ec0ff */
[----:B------:R-:W-:Y:S01]  /*01b0*/  VIADD R12, R6, 0xfff00000 ;  /* 0xfff00000060c7836 */ /* 0x000fe20000000000 */
[----:B------:R-:W-:-:S07]  /*01c0*/  MOV R6, 0x1e0 ;  /* 0x000001e000067802 */ /* 0x000fce0000000f00 */
[----:B01----:R-:W-:Y:S05]  /*01d0*/  CALL.REL.NOINC `($__internal_4_$__cuda_sm20_dblrcp_rn_slowpath_v3) ;  /* 0x0000000000707944 */ /* 0x003fea0003c00000 */
[----:B------:R-:W-:Y:S01]  /*01e0*/  MOV R6, R10 ;  /* 0x0000000a00067202 */ /* 0x000fe20000000f00 */
[----:B------:R-:W-:-:S07]  /*01f0*/  IMAD.MOV.U32 R7, RZ, RZ, R11 ;  /* 0x000000ffff077224 */ /* 0x000fce00078e000b */
.L_x_77:
[----:B-1----:R-:W-:Y:S01]  /*0200*/  DADD R2, R2, -R6 ;  /* 0x0000000002027229 */ /* 0x002fe20000000806 */
[----:B------:R-:W-:-:S09]  /*0210*/  IMAD.MOV.U32 R9, RZ, RZ, 0x437c0000 ;  /* 0x437c0000ff097424 */ /* 0x000fd200078e00ff */
[----:B------:R-:W1:Y:S08]  /*0220*/  F2F.F32.F64 R2, R2 ;  /* 0x0000000200027310 */ /* 0x000e700000301000 */
[----:B-1----:R-:W1:Y:S02]  /*0230*/  F2F.F64.F32 R6, |R2| ;  /* 0x4000000200067310 */ /* 0x002e640000201800 */
[----:B-1----:R-:W-:Y:S01]  /*0240*/  DMUL R4, R4, R6 ;  /* 0x0000000604047228 */ /* 0x002fe20000000000 */
[----:B------:R-:W-:-:S09]  /*0250*/  MOV R7, 0x3bbb989d ;  /* 0x3bbb989d00077802 */ /* 0x000fd20000000f00 */
[----:B------:R-:W1:Y:S02]  /*0260*/  F2F.F32.F64 R4, R4 ;  /* 0x0000000400047310 */ /* 0x000e640000301000 */
[----:B-1----:R-:W-:-:S04]  /*0270*/  FMUL R8, R4, R4 ;  /* 0x0000000404087220 */ /* 0x002fc80000400000 */
[----:B------:R-:W-:Y:S02]  /*0280*/  FFMA.SAT R6, R8, -R7, 0.5 ;  /* 0x3f00000008067423 */ /* 0x000fe40000002807 */
[----:B------:R-:W1:Y:S02]  /*0290*/  F2F.F64.F32 R2, R8 ;  /* 0x0000000800027310 */ /* 0x000e640000201800 */
[----:B------:R-:W-:-:S04]  /*02a0*/  FFMA.RM R6, R6, R9, 12582913 ;  /* 0x4b40000106067423 */ /* 0x000fc80000004009 */
[C---:B------:R-:W-:Y:S01]  /*02b0*/  FADD R7, R6.reuse, -12583039 ;  /* 0xcb40007f06077421 */ /* 0x040fe20000000000 */
[----:B------:R-:W-:-:S03]  /*02c0*/  SHF.L.U32 R6, R6, 0x17, RZ ;  /* 0x0000001706067819 */ /* 0x000fc600000006ff */
[----:B------:R-:W-:-:S04]  /*02d0*/  FFMA R7, R8, -1.4426950216293334961, -R7 ;  /* 0xbfb8aa3b08077823 */ /* 0x000fc80000000807 */
[----:B------:R-:W-:Y:S01]  /*02e0*/  FFMA R9, R8, -1.925963033500011079e-08, R7 ;  /* 0xb2a5706008097823 */ /* 0x000fe20000000007 */
[----:B-1----:R-:W-:-:S05]  /*02f0*/  DADD R2, R2, R2 ;  /* 0x0000000002027229 */ /* 0x002fca0000000002 */
[----:B------:R-:W1:Y:S03]  /*0300*/  MUFU.EX2 R9, R9 ;  /* 0x0000000900097308 */ /* 0x000e660000000800 */
[----:B------:R-:W-:Y:S01]  /*0310*/  DADD R2, -R2, 1 ;  /* 0x3ff0000002027429 */ /* 0x000fe20000000100 */
[----:B-1----:R-:W-:Y:S02]  /*0320*/  FMUL R10, R6, R9 ;  /* 0x00000009060a7220 */ /* 0x002fe40000400000 */
[----:B------:R-:W1:Y:S02]  /*0330*/  LDC.64 R6, c[0x0][0x380] ;  /* 0x0000e000ff067b82 */ /* 0x000e640000000a00 */
[----:B------:R-:W2:Y:S03]  /*0340*/  F2F.F64.F32 R4, R10 ;  /* 0x0000000a00047310 */ /* 0x000ea60000201800 */
[----:B--2---:R-:W-:Y:S01]  /*0350*/  DMUL R2, R2, R4 ;  /* 0x0000000402027228 */ /* 0x004fe20000000000 */
[----:B-1----:R-:W-:-:S09]  /*0360*/  IMAD.WIDE R4, R0, 0x4, R6 ;  /* 0x0000000400047825 */ /* 0x002fd200078e0206 */
[----:B------:R-:W0:Y:S02]  /*0370*/  F2F.F32.F64 R3, R2 ;  /* 0x0000000200037310 */ /* 0x000e240000301000 */
[----:B0-----:R-:W-:Y:S01]  /*0380*/  STG.E desc[UR4][R4.64], R3 ;  /* 0x0000000304007986 */ /* 0x001fe2000c101904 */
[----:B------:R-:W-:Y:S05]  /*0390*/  EXIT ;  /* 0x000000000000794d */ /* 0x000fea0003800000 */
        .weak           $__internal_4_$__cuda_sm20_dblrcp_rn_slowpath_v3
        .type           $__internal_4_$__cuda_sm20_dblrcp_rn_slowpath_v3,@function
        .size           $__internal_4_$__cuda_sm20_dblrcp_rn_slowpath_v3,(.L_x_88 - $__internal_4_$__cuda_sm20_dblrcp_rn_slowpath_v3)
$__internal_4_$__cuda_sm20_dblrcp_rn_slowpath_v3:
[----:B------:R-:W-:-:S14]  /*03a0*/  DSETP.GTU.AND P0, PT, |R8|, +INF , PT ;  /* 0x7ff000000800742a */ /* 0x000fdc0003f0c200 */
[----:B------:R-:W-:Y:S05]  /*03b0*/  @P0 BRA `(.L_x_78) ;  /* 0x00000000007c0947 */ /* 0x000fea0003800000 */
[----:B------:R-:W-:-:S05]  /*03c0*/  LOP3.LUT R7, R9, 0x7fffffff, RZ, 0xc0, !PT ;  /* 0x7fffffff09077812 */ /* 0x000fca00078ec0ff */
[----:B------:R-:W-:-:S05]  /*03d0*/  VIADD R10, R7, 0xffffffff ;  /* 0xffffffff070a7836 */ /* 0x000fca0000000000 */
[----:B------:R-:W-:-:S13]  /*03e0*/  ISETP.GE.U32.AND P0, PT, R10, 0x7fefffff, PT ;  /* 0x7fefffff0a00780c */ /* 0x000fda0003f06070 */
[----:B------:R-:W-:Y:S02]  /*03f0*/  @P0 LOP3.LUT R11, R9, 0x7ff00000, RZ, 0x3c, !PT ;  /* 0x7ff00000090b0812 */ /* 0x000fe400078e3cff */
[----:B------:R-:W-:Y:S01]  /*0400*/  @P0 MOV R10, RZ ;  /* 0x000000ff000a0202 */ /* 0x000fe20000000f00 */
[----:B------:R-:W-:Y:S06]  /*0410*/  @P0 BRA `(.L_x_79) ;  /* 0x00000000006c0947 */ /* 0x000fec0003800000 */
[----:B------:R-:W-:-:S13]  /*0420*/  ISETP.GE.U32.AND P0, PT, R7, 0x1000001, PT ;  /* 0x010000010700780c */ /* 0x000fda0003f06070 */
[----:B------:R-:W-:Y:S05]  /*0430*/  @!P0 BRA `(.L_x_80) ;  /* 0x0000000000348947 */ /* 0x000fea0003800000 */
[----:B------:R-:W-:Y:S01]  /*0440*/  VIADD R11, R9, 0xc0200000 ;  /* 0xc0200000090b7836 */ /* 0x000fe20000000000 */
[----:B------:R-:W-:-:S03]  /*0450*/  MOV R10, R8 ;  /* 0x00000008000a7202 */ /* 0x000fc60000000f00 */
[----:B------:R-:W0:Y:S03]  /*0460*/  MUFU.RCP64H R13, R11 ;  /* 0x0000000b000d7308 */ /* 0x000e260000001800 */
[----:B0-----:R-:W-:-:S08]  /*0470*/  DFMA R14, -R10, R12, 1 ;  /* 0x3ff000000a0e742b */ /* 0x001fd0000000010c */
[----:B------:R-:W-:-:S08]  /*0480*/  DFMA R14, R14, R14, R14 ;  /* 0x0000000e0e0e722b */ /* 0x000fd0000000000e */
[----:B------:R-:W-:-:S08]  /*0490*/  DFMA R14, R12, R14, R12 ;  /* 0x0000000e0c0e722b */ /* 0x000fd0000000000c */
[----:B------:R-:W-:-:S08]  /*04a0*/  DFMA R12, -R10, R14, 1 ;  /* 0x3ff000000a0c742b */ /* 0x000fd0000000010e */
[----:B------:R-:W-:-:S08]  /*04b0*/  DFMA R12, R14, R12, R14 ;  /* 0x0000000c0e0c722b */ /* 0x000fd0000000000e */
[----:B------:R-:W-:-:S08]  /*04c0*/  DMUL R12, R12, 2.2250738585072013831e-308 ;  /* 0x001000000c0c7828 */ /* 0x000fd00000000000 */
[----:B------:R-:W-:-:S08]  /*04d0*/  DFMA R8, -R8, R12, 1 ;  /* 0x3ff000000808742b */ /* 0x000fd0000000010c */
[----:B------:R-:W-:-:S08]  /*04e0*/  DFMA R8, R8, R8, R8 ;  /* 0x000000080808722b */ /* 0x000fd00000000008 */
[----:B------:R-:W-:Y:S01]  /*04f0*/  DFMA R10, R12, R8, R12 ;  /* 0x000000080c0a722b */ /* 0x000fe2000000000c */
[----:B------:R-:W-:Y:S10]  /*0500*/  BRA `(.L_x_79) ;  /* 0x0000000000307947 */ /* 0x000ff40003800000 */
.L_x_80:
[----:B------:R-:W-:Y:S01]  /*0510*/  DMUL R8, R8, 8.11296384146066816958e+31 ;  /* 0x4690000008087828 */ /* 0x000fe20000000000 */
[----:B------:R-:W-:-:S05]  /*0520*/  IMAD.MOV.U32 R10, RZ, RZ, R12 ;  /* 0x000000ffff0a7224 */ /* 0x000fca00078e000c */
[----:B------:R-:W0:Y:S02]  /*0530*/  MUFU.RCP64H R11, R9 ;  /* 0x00000009000b7308 */ /* 0x000e240000001800 */
[----:B0-----:R-:W-:-:S08]  /*0540*/  DFMA R12, -R8, R10, 1 ;  /* 0x3ff00000080c742b */ /* 0x001fd0000000010a */
[----:B------:R-:W-:-:S08]  /*0550*/  DFMA R12, R12, R12, R12 ;  /* 0x0000000c0c0c722b */ /* 0x000fd0000000000c */
[----:B------:R-:W-:-:S08]  /*0560*/  DFMA R12, R10, R12, R10 ;  /* 0x0000000c0a0c722b */ /* 0x000fd0000000000a */
[----:B------:R-:W-:-:S08]  /*0570*/  DFMA R10, -R8, R12, 1 ;  /* 0x3ff00000080a742b */ /* 0x000fd0000000010c */
[----:B------:R-:W-:-:S08]  /*0580*/  DFMA R10, R12, R10, R12 ;  /* 0x0000000a0c0a722b */ /* 0x000fd0000000000c */
[----:B------:R-:W-:Y:S01]  /*0590*/  DMUL R10, R10, 8.11296384146066816958e+31 ;  /* 0x469000000a0a7828 */ /* 0x000fe20000000000 */
[----:B------:R-:W-:Y:S10]  /*05a0*/  BRA `(.L_x_79) ;  /* 0x0000000000087947 */ /* 0x000ff40003800000 */
.L_x_78:
[----:B------:R-:W-:Y:S02]  /*05b0*/  LOP3.LUT R11, R9, 0x80000, RZ, 0xfc, !PT ;  /* 0x00080000090b7812 */ /* 0x000fe400078efcff */
[----:B------:R-:W-:-:S07]  /*05c0*/  MOV R10, R8 ;  /* 0x00000008000a7202 */ /* 0x000fce0000000f00 */
.L_x_79:
[----:B------:R-:W-:-:S04]  /*05d0*/  MOV R7, 0x0 ;  /* 0x0000000000077802 */ /* 0x000fc80000000f00 */
[----:B------:R-:W-:Y:S05]  /*05e0*/  RET.REL.NODEC R6 `(_Z19cuda_ricker_waveletPfffi) ;  /* 0xfffffff806847950 */ /* 0x000fea0003c3ffff */
.L_x_81:
        /* <DEDUP_REMOVED lines=9> */
.L_x_88:


//--------------------- .nv.shared._Z14cuda_step_fd3dPfS_S_fffiii --------------------------
	.section	.nv.shared._Z14cuda_step_fd3dPfS_S_fffiii,"aw",@nobits
	.sectionflags	@""
	.align	4
.nv.shared._Z14cuda_step_fd3dPfS_S_fffiii:
	.zero		3328


//--------------------- .nv.shared.reserved.0     --------------------------
	.section	.nv.shared.reserved.0,"aw",@nobits
	.weak		__nv_reservedSMEM_offset_0_alias
	.size		__nv_reservedSMEM_offset_0_alias, 0, 64
	.other		__nv_reservedSMEM_offset_0_alias,@"STO_CUDA_RESERVED_SHARED STV_DEFAULT"
__nv_reservedSMEM_offset_0_alias:
	.zero		0
	.zero		64


//--------------------- .nv.global                --------------------------
	.section	.nv.global,"aw",@nobits
	.align	4
.nv.global:
	.type		vint,@object
	.size		vint,(.L_0 - vint)
vint:
	.zero		4
.L_0:


//--------------------- .nv.constant0._Z14cuda_step_fd3dPfS_S_fffiii --------------------------
	.section	.nv.constant0._Z14cuda_step_fd3dPfS_S_fffiii,"a",@progbits
	.sectionflags	@""
	.align	4
.nv.constant0._Z14cuda_step_fd3dPfS_S_fffiii:
	.zero		944


//--------------------- .nv.constant0._Z15cuda_add_sourcebPfS_Pii --------------------------
	.section	.nv.constant0._Z15cuda_add_sourcebPfS_Pii,"a",@progbits
	.sectionflags	@""
	.align	4
.nv.constant0._Z15cuda_add_sourcebPfS_Pii:
	.zero		932


//--------------------- .nv.constant0._Z11cuda_recordPfS_Pii --------------------------
	.section	.nv.constant0._Z11cuda_recordPfS_Pii,"a",@progbits
	.sectionflags	@""
	.align	4
.nv.constant0._Z11cuda_recordPfS_Pii:
	.zero		924


//--------------------- .nv.constant0._Z16cuda_absorb_bndrPfiiif --------------------------
	.section	.nv.constant0._Z16cuda_absorb_bndrPfiiif,"a",@progbits
	.sectionflags	@""
	.align	4
.nv.constant0._Z16cuda_absorb_bndrPfiiif:
	.zero		920


//--------------------- .nv.constant0._Z15mute_directwaveiiifffffiiiiiifPfii --------------------------
	.section	.nv.constant0._Z15mute_directwaveiiifffffiiiiiifPfii,"a",@progbits
	.sectionflags	@""
	.align	4
.nv.constant0._Z15mute_directwaveiiifffffiiiiiifPfii:
	.zero		976


//--------------------- .nv.constant0._Z17cuda_trans_xy2txyPfS_iii --------------------------
	.section	.nv.constant0._Z17cuda_trans_xy2txyPfS_iii,"a",@progbits
	.sectionflags	@""
	.align	4
.nv.constant0._Z17cuda_trans_xy2txyPfS_iii:
	.zero		924


//--------------------- .nv.constant0._Z10cuda_set_gPiiiii --------------------------
	.section	.nv.constant0._Z10cuda_set_gPiiiii,"a",@progbits
	.sectionflags	@""
	.align	4
.nv.constant0._Z10cuda_set_gPiiiii:
	.zero		920


//--------------------- .nv.constant0._Z10cuda_set_sPiiiiiiiiiii --------------------------
	.section	.nv.constant0._Z10cuda_set_sPiiiiiiiiiii,"a",@progbits
	.sectionflags	@""
	.align	4
.nv.constant0._Z10cuda_set_sPiiiiiiiiiii:
	.zero		944


//--------------------- .nv.constant0._Z19cuda_ricker_waveletPfffi --------------------------
	.section	.nv.constant0._Z19cuda_ricker_waveletPfffi,"a",@progbits
	.sectionflags	@""
	.align	4
.nv.constant0._Z19cuda_ricker_waveletPfffi:
	.zero		916


//--------------------- SYMBOLS --------------------------

	.type		.nv.reservedSmem.offset0,@object
	.size		.nv.reservedSmem.offset0,0x4
	.type		.nv.reservedSmem.cap,@object
	.size		.nv.reservedSmem.cap,0x4
